//
// Generated by NVIDIA NVVM Compiler
//
// Compiler Build ID: CL-36424714
// Cuda compilation tools, release 13.0, V13.0.88
// Based on NVVM 20.0.0
//

.version 9.0
.target sm_100
.address_size 64

	// .globl	_Z12setup_kernelP17curandStateXORWOW
.global .align 4 .b8 precalc_xorwow_matrix[102400];
.global .align 4 .b8 precalc_xorwow_offset_matrix[102400];
.global .align 4 .b8 mrg32k3aM1[2304];
.global .align 4 .b8 mrg32k3aM2[2304];
.global .align 4 .b8 mrg32k3aM1SubSeq[2016];
.global .align 4 .b8 mrg32k3aM2SubSeq[2016];
.global .align 4 .b8 mrg32k3aM1Seq[2304];
.global .align 4 .b8 mrg32k3aM2Seq[2304];
.const .align 8 .b8 __cr_lgamma_table[72];
.global .align 4 .b8 __cudart_i2opi_f[24] = {65, 144, 67, 60, 153, 149, 98, 219, 192, 221, 52, 245, 209, 87, 39, 252, 41, 21, 68, 78, 110, 131, 249, 162};

.visible .entry _Z12setup_kernelP17curandStateXORWOW(
	.param .u64 .ptr .align 1 _Z12setup_kernelP17curandStateXORWOW_param_0
)
{
	.reg .pred 	%p<24>;
	.reg .b32 	%r<406>;
	.reg .b64 	%rd<18>;

	ld.param.u64 	%rd8, [_Z12setup_kernelP17curandStateXORWOW_param_0];
	cvta.to.global.u64 	%rd9, %rd8;
	mov.u32 	%r182, %tid.x;
	mov.u32 	%r183, %ctaid.x;
	mov.u32 	%r184, %nctaid.x;
	mad.lo.s32 	%r185, %r183, %r184, %r182;
	cvt.s64.s32 	%rd17, %r185;
	mul.wide.s32 	%rd10, %r185, 48;
	add.s64 	%rd2, %rd9, %rd10;
	mov.b32 	%r186, 1593684748;
	mov.b32 	%r187, 832094735;
	st.global.v2.u32 	[%rd2], {%r187, %r186};
	mov.b32 	%r188, -123459836;
	mov.b32 	%r189, 1111207954;
	st.global.v2.u32 	[%rd2+8], {%r189, %r188};
	mov.b32 	%r190, 1476011280;
	mov.b32 	%r191, -589760388;
	st.global.v2.u32 	[%rd2+16], {%r191, %r190};
	setp.eq.s32 	%p1, %r185, 0;
	@%p1 bra 	$L__BB0_42;
	mov.b32 	%r312, 0;
	mov.u64 	%rd12, precalc_xorwow_matrix;
$L__BB0_2:
	and.b64  	%rd4, %rd17, 3;
	setp.eq.s64 	%p2, %rd4, 0;
	@%p2 bra 	$L__BB0_41;
	mul.wide.u32 	%rd11, %r312, 3200;
	add.s64 	%rd5, %rd12, %rd11;
	cvt.u32.u64 	%r2, %rd4;
	mov.b32 	%r313, 0;
$L__BB0_4:
	mov.b32 	%r326, 0;
	mov.u32 	%r327, %r326;
	mov.u32 	%r328, %r326;
	mov.u32 	%r329, %r326;
	mov.u32 	%r330, %r326;
	mov.u32 	%r319, %r326;
$L__BB0_5:
	mul.wide.u32 	%rd13, %r319, 4;
	add.s64 	%rd14, %rd2, %rd13;
	ld.global.u32 	%r10, [%rd14+4];
	shl.b32 	%r11, %r319, 5;
	mov.b32 	%r325, 0;
$L__BB0_6:
	.pragma "nounroll";
	shr.u32 	%r196, %r10, %r325;
	and.b32  	%r197, %r196, 1;
	setp.eq.b32 	%p3, %r197, 1;
	not.pred 	%p4, %p3;
	add.s32 	%r198, %r11, %r325;
	mul.lo.s32 	%r199, %r198, 5;
	mul.wide.u32 	%rd15, %r199, 4;
	add.s64 	%rd6, %rd5, %rd15;
	@%p4 bra 	$L__BB0_8;
	ld.global.u32 	%r200, [%rd6];
	xor.b32  	%r330, %r330, %r200;
	ld.global.u32 	%r201, [%rd6+4];
	xor.b32  	%r329, %r329, %r201;
	ld.global.u32 	%r202, [%rd6+8];
	xor.b32  	%r328, %r328, %r202;
	ld.global.u32 	%r203, [%rd6+12];
	xor.b32  	%r327, %r327, %r203;
	ld.global.u32 	%r204, [%rd6+16];
	xor.b32  	%r326, %r326, %r204;
$L__BB0_8:
	and.b32  	%r206, %r196, 2;
	setp.eq.s32 	%p5, %r206, 0;
	@%p5 bra 	$L__BB0_10;
	ld.global.u32 	%r207, [%rd6+20];
	xor.b32  	%r330, %r330, %r207;
	ld.global.u32 	%r208, [%rd6+24];
	xor.b32  	%r329, %r329, %r208;
	ld.global.u32 	%r209, [%rd6+28];
	xor.b32  	%r328, %r328, %r209;
	ld.global.u32 	%r210, [%rd6+32];
	xor.b32  	%r327, %r327, %r210;
	ld.global.u32 	%r211, [%rd6+36];
	xor.b32  	%r326, %r326, %r211;
$L__BB0_10:
	and.b32  	%r213, %r196, 4;
	setp.eq.s32 	%p6, %r213, 0;
	@%p6 bra 	$L__BB0_12;
	ld.global.u32 	%r214, [%rd6+40];
	xor.b32  	%r330, %r330, %r214;
	ld.global.u32 	%r215, [%rd6+44];
	xor.b32  	%r329, %r329, %r215;
	ld.global.u32 	%r216, [%rd6+48];
	xor.b32  	%r328, %r328, %r216;
	ld.global.u32 	%r217, [%rd6+52];
	xor.b32  	%r327, %r327, %r217;
	ld.global.u32 	%r218, [%rd6+56];
	xor.b32  	%r326, %r326, %r218;
$L__BB0_12:
	and.b32  	%r220, %r196, 8;
	setp.eq.s32 	%p7, %r220, 0;
	@%p7 bra 	$L__BB0_14;
	ld.global.u32 	%r221, [%rd6+60];
	xor.b32  	%r330, %r330, %r221;
	ld.global.u32 	%r222, [%rd6+64];
	xor.b32  	%r329, %r329, %r222;
	ld.global.u32 	%r223, [%rd6+68];
	xor.b32  	%r328, %r328, %r223;
	ld.global.u32 	%r224, [%rd6+72];
	xor.b32  	%r327, %r327, %r224;
	ld.global.u32 	%r225, [%rd6+76];
	xor.b32  	%r326, %r326, %r225;
$L__BB0_14:
	and.b32  	%r227, %r196, 16;
	setp.eq.s32 	%p8, %r227, 0;
	@%p8 bra 	$L__BB0_16;
	ld.global.u32 	%r228, [%rd6+80];
	xor.b32  	%r330, %r330, %r228;
	ld.global.u32 	%r229, [%rd6+84];
	xor.b32  	%r329, %r329, %r229;
	ld.global.u32 	%r230, [%rd6+88];
	xor.b32  	%r328, %r328, %r230;
	ld.global.u32 	%r231, [%rd6+92];
	xor.b32  	%r327, %r327, %r231;
	ld.global.u32 	%r232, [%rd6+96];
	xor.b32  	%r326, %r326, %r232;
$L__BB0_16:
	and.b32  	%r234, %r196, 32;
	setp.eq.s32 	%p9, %r234, 0;
	@%p9 bra 	$L__BB0_18;
	ld.global.u32 	%r235, [%rd6+100];
	xor.b32  	%r330, %r330, %r235;
	ld.global.u32 	%r236, [%rd6+104];
	xor.b32  	%r329, %r329, %r236;
	ld.global.u32 	%r237, [%rd6+108];
	xor.b32  	%r328, %r328, %r237;
	ld.global.u32 	%r238, [%rd6+112];
	xor.b32  	%r327, %r327, %r238;
	ld.global.u32 	%r239, [%rd6+116];
	xor.b32  	%r326, %r326, %r239;
$L__BB0_18:
	and.b32  	%r241, %r196, 64;
	setp.eq.s32 	%p10, %r241, 0;
	@%p10 bra 	$L__BB0_20;
	ld.global.u32 	%r242, [%rd6+120];
	xor.b32  	%r330, %r330, %r242;
	ld.global.u32 	%r243, [%rd6+124];
	xor.b32  	%r329, %r329, %r243;
	ld.global.u32 	%r244, [%rd6+128];
	xor.b32  	%r328, %r328, %r244;
	ld.global.u32 	%r245, [%rd6+132];
	xor.b32  	%r327, %r327, %r245;
	ld.global.u32 	%r246, [%rd6+136];
	xor.b32  	%r326, %r326, %r246;
$L__BB0_20:
	and.b32  	%r248, %r196, 128;
	setp.eq.s32 	%p11, %r248, 0;
	@%p11 bra 	$L__BB0_22;
	ld.global.u32 	%r249, [%rd6+140];
	xor.b32  	%r330, %r330, %r249;
	ld.global.u32 	%r250, [%rd6+144];
	xor.b32  	%r329, %r329, %r250;
	ld.global.u32 	%r251, [%rd6+148];
	xor.b32  	%r328, %r328, %r251;
	ld.global.u32 	%r252, [%rd6+152];
	xor.b32  	%r327, %r327, %r252;
	ld.global.u32 	%r253, [%rd6+156];
	xor.b32  	%r326, %r326, %r253;
$L__BB0_22:
	and.b32  	%r255, %r196, 256;
	setp.eq.s32 	%p12, %r255, 0;
	@%p12 bra 	$L__BB0_24;
	ld.global.u32 	%r256, [%rd6+160];
	xor.b32  	%r330, %r330, %r256;
	ld.global.u32 	%r257, [%rd6+164];
	xor.b32  	%r329, %r329, %r257;
	ld.global.u32 	%r258, [%rd6+168];
	xor.b32  	%r328, %r328, %r258;
	ld.global.u32 	%r259, [%rd6+172];
	xor.b32  	%r327, %r327, %r259;
	ld.global.u32 	%r260, [%rd6+176];
	xor.b32  	%r326, %r326, %r260;
$L__BB0_24:
	and.b32  	%r262, %r196, 512;
	setp.eq.s32 	%p13, %r262, 0;
	@%p13 bra 	$L__BB0_26;
	ld.global.u32 	%r263, [%rd6+180];
	xor.b32  	%r330, %r330, %r263;
	ld.global.u32 	%r264, [%rd6+184];
	xor.b32  	%r329, %r329, %r264;
	ld.global.u32 	%r265, [%rd6+188];
	xor.b32  	%r328, %r328, %r265;
	ld.global.u32 	%r266, [%rd6+192];
	xor.b32  	%r327, %r327, %r266;
	ld.global.u32 	%r267, [%rd6+196];
	xor.b32  	%r326, %r326, %r267;
$L__BB0_26:
	and.b32  	%r269, %r196, 1024;
	setp.eq.s32 	%p14, %r269, 0;
	@%p14 bra 	$L__BB0_28;
	ld.global.u32 	%r270, [%rd6+200];
	xor.b32  	%r330, %r330, %r270;
	ld.global.u32 	%r271, [%rd6+204];
	xor.b32  	%r329, %r329, %r271;
	ld.global.u32 	%r272, [%rd6+208];
	xor.b32  	%r328, %r328, %r272;
	ld.global.u32 	%r273, [%rd6+212];
	xor.b32  	%r327, %r327, %r273;
	ld.global.u32 	%r274, [%rd6+216];
	xor.b32  	%r326, %r326, %r274;
$L__BB0_28:
	and.b32  	%r276, %r196, 2048;
	setp.eq.s32 	%p15, %r276, 0;
	@%p15 bra 	$L__BB0_30;
	ld.global.u32 	%r277, [%rd6+220];
	xor.b32  	%r330, %r330, %r277;
	ld.global.u32 	%r278, [%rd6+224];
	xor.b32  	%r329, %r329, %r278;
	ld.global.u32 	%r279, [%rd6+228];
	xor.b32  	%r328, %r328, %r279;
	ld.global.u32 	%r280, [%rd6+232];
	xor.b32  	%r327, %r327, %r280;
	ld.global.u32 	%r281, [%rd6+236];
	xor.b32  	%r326, %r326, %r281;
$L__BB0_30:
	and.b32  	%r283, %r196, 4096;
	setp.eq.s32 	%p16, %r283, 0;
	@%p16 bra 	$L__BB0_32;
	ld.global.u32 	%r284, [%rd6+240];
	xor.b32  	%r330, %r330, %r284;
	ld.global.u32 	%r285, [%rd6+244];
	xor.b32  	%r329, %r329, %r285;
	ld.global.u32 	%r286, [%rd6+248];
	xor.b32  	%r328, %r328, %r286;
	ld.global.u32 	%r287, [%rd6+252];
	xor.b32  	%r327, %r327, %r287;
	ld.global.u32 	%r288, [%rd6+256];
	xor.b32  	%r326, %r326, %r288;
$L__BB0_32:
	and.b32  	%r290, %r196, 8192;
	setp.eq.s32 	%p17, %r290, 0;
	@%p17 bra 	$L__BB0_34;
	ld.global.u32 	%r291, [%rd6+260];
	xor.b32  	%r330, %r330, %r291;
	ld.global.u32 	%r292, [%rd6+264];
	xor.b32  	%r329, %r329, %r292;
	ld.global.u32 	%r293, [%rd6+268];
	xor.b32  	%r328, %r328, %r293;
	ld.global.u32 	%r294, [%rd6+272];
	xor.b32  	%r327, %r327, %r294;
	ld.global.u32 	%r295, [%rd6+276];
	xor.b32  	%r326, %r326, %r295;
$L__BB0_34:
	and.b32  	%r297, %r196, 16384;
	setp.eq.s32 	%p18, %r297, 0;
	@%p18 bra 	$L__BB0_36;
	ld.global.u32 	%r298, [%rd6+280];
	xor.b32  	%r330, %r330, %r298;
	ld.global.u32 	%r299, [%rd6+284];
	xor.b32  	%r329, %r329, %r299;
	ld.global.u32 	%r300, [%rd6+288];
	xor.b32  	%r328, %r328, %r300;
	ld.global.u32 	%r301, [%rd6+292];
	xor.b32  	%r327, %r327, %r301;
	ld.global.u32 	%r302, [%rd6+296];
	xor.b32  	%r326, %r326, %r302;
$L__BB0_36:
	and.b32  	%r304, %r196, 32768;
	setp.eq.s32 	%p19, %r304, 0;
	@%p19 bra 	$L__BB0_38;
	ld.global.u32 	%r305, [%rd6+300];
	xor.b32  	%r330, %r330, %r305;
	ld.global.u32 	%r306, [%rd6+304];
	xor.b32  	%r329, %r329, %r306;
	ld.global.u32 	%r307, [%rd6+308];
	xor.b32  	%r328, %r328, %r307;
	ld.global.u32 	%r308, [%rd6+312];
	xor.b32  	%r327, %r327, %r308;
	ld.global.u32 	%r309, [%rd6+316];
	xor.b32  	%r326, %r326, %r309;
$L__BB0_38:
	add.s32 	%r325, %r325, 16;
	setp.ne.s32 	%p20, %r325, 32;
	@%p20 bra 	$L__BB0_6;
	mad.lo.s32 	%r310, %r319, -31, %r11;
	add.s32 	%r319, %r310, 1;
	setp.ne.s32 	%p21, %r319, 5;
	@%p21 bra 	$L__BB0_5;
	st.global.u32 	[%rd2+4], %r330;
	st.global.u32 	[%rd2+8], %r329;
	st.global.u32 	[%rd2+12], %r328;
	st.global.u32 	[%rd2+16], %r327;
	st.global.u32 	[%rd2+20], %r326;
	add.s32 	%r313, %r313, 1;
	setp.lt.u32 	%p22, %r313, %r2;
	@%p22 bra 	$L__BB0_4;
$L__BB0_41:
	shr.u64 	%rd7, %rd17, 2;
	add.s32 	%r312, %r312, 1;
	setp.gt.u64 	%p23, %rd17, 3;
	mov.u64 	%rd17, %rd7;
	@%p23 bra 	$L__BB0_2;
$L__BB0_42:
	mov.b32 	%r311, 0;
	st.global.v2.u32 	[%rd2+24], {%r311, %r311};
	st.global.u32 	[%rd2+32], %r311;
	mov.b64 	%rd16, 0;
	st.global.u64 	[%rd2+40], %rd16;
	ret;

}
	// .globl	_Z16neutron_calculusP17curandStateXORWOWfffPfPii
.visible .entry _Z16neutron_calculusP17curandStateXORWOWfffPfPii(
	.param .u64 .ptr .align 1 _Z16neutron_calculusP17curandStateXORWOWfffPfPii_param_0,
	.param .f32 _Z16neutron_calculusP17curandStateXORWOWfffPfPii_param_1,
	.param .f32 _Z16neutron_calculusP17curandStateXORWOWfffPfPii_param_2,
	.param .f32 _Z16neutron_calculusP17curandStateXORWOWfffPfPii_param_3,
	.param .u64 .ptr .align 1 _Z16neutron_calculusP17curandStateXORWOWfffPfPii_param_4,
	.param .u64 .ptr .align 1 _Z16neutron_calculusP17curandStateXORWOWfffPfPii_param_5,
	.param .u32 _Z16neutron_calculusP17curandStateXORWOWfffPfPii_param_6
)
{
	.local .align 4 .b8 	__local_depot1[28];
	.reg .b64 	%SP;
	.reg .b64 	%SPL;
	.reg .pred 	%p<17>;
	.reg .b32 	%r<126>;
	.reg .b32 	%f<69>;
	.reg .b64 	%rd<33>;
	.reg .b64 	%fd<5>;

	mov.u64 	%SPL, __local_depot1;
	ld.param.u64 	%rd10, [_Z16neutron_calculusP17curandStateXORWOWfffPfPii_param_0];
	ld.param.f32 	%f13, [_Z16neutron_calculusP17curandStateXORWOWfffPfPii_param_1];
	ld.param.f32 	%f14, [_Z16neutron_calculusP17curandStateXORWOWfffPfPii_param_2];
	ld.param.u32 	%r46, [_Z16neutron_calculusP17curandStateXORWOWfffPfPii_param_6];
	add.u64 	%rd1, %SPL, 0;
	mov.u32 	%r48, %tid.x;
	mov.u32 	%r49, %ctaid.x;
	mov.u32 	%r50, %ntid.x;
	mad.lo.s32 	%r109, %r49, %r50, %r48;
	setp.ge.s32 	%p1, %r109, %r46;
	mov.b32 	%r120, 0;
	mov.u32 	%r121, %r120;
	mov.u32 	%r122, %r120;
	@%p1 bra 	$L__BB1_18;
	cvta.to.global.u64 	%rd14, %rd10;
	mul.wide.s32 	%rd15, %r109, 48;
	add.s64 	%rd2, %rd14, %rd15;
	rcp.rn.f32 	%f1, %f13;
	div.rn.f32 	%f2, %f14, %f13;
	mov.b32 	%r122, 0;
	mov.u64 	%rd16, __cudart_i2opi_f;
	mov.u32 	%r121, %r122;
	mov.u32 	%r120, %r122;
$L__BB1_2:
	ld.global.v2.u32 	{%r12, %r115}, [%rd2];
	ld.global.v2.u32 	{%r16, %r15}, [%rd2+8];
	ld.global.v2.u32 	{%r112, %r111}, [%rd2+16];
	mov.f32 	%f66, 0f00000000;
	mov.f32 	%f11, %f66;
$L__BB1_3:
	mov.u32 	%r14, %r112;
	mov.u32 	%r13, %r111;
	shr.u32 	%r52, %r115, 2;
	xor.b32  	%r53, %r52, %r115;
	st.global.v2.u32 	[%rd2+8], {%r15, %r14};
	shl.b32 	%r54, %r13, 4;
	shl.b32 	%r55, %r53, 1;
	xor.b32  	%r56, %r55, %r54;
	xor.b32  	%r57, %r56, %r53;
	xor.b32  	%r18, %r57, %r13;
	st.global.v2.u32 	[%rd2+16], {%r13, %r18};
	add.s32 	%r58, %r12, 362437;
	st.global.v2.u32 	[%rd2], {%r58, %r16};
	add.s32 	%r59, %r18, %r58;
	cvt.rn.f32.u32 	%f17, %r59;
	fma.rn.f32 	%f18, %f17, 0f2F800000, 0f2F000000;
	setp.lt.f32 	%p2, %f18, 0f00800000;
	mul.f32 	%f19, %f18, 0f4B000000;
	selp.f32 	%f20, %f19, %f18, %p2;
	selp.f32 	%f21, 0fC1B80000, 0f00000000, %p2;
	mov.b32 	%r60, %f20;
	add.s32 	%r61, %r60, -1059760811;
	and.b32  	%r62, %r61, -8388608;
	sub.s32 	%r63, %r60, %r62;
	mov.b32 	%f22, %r63;
	cvt.rn.f32.s32 	%f23, %r62;
	fma.rn.f32 	%f24, %f23, 0f34000000, %f21;
	add.f32 	%f25, %f22, 0fBF800000;
	fma.rn.f32 	%f26, %f25, 0fBE055027, 0f3E1039F6;
	fma.rn.f32 	%f27, %f26, %f25, 0fBDF8CDCC;
	fma.rn.f32 	%f28, %f27, %f25, 0f3E0F2955;
	fma.rn.f32 	%f29, %f28, %f25, 0fBE2AD8B9;
	fma.rn.f32 	%f30, %f29, %f25, 0f3E4CED0B;
	fma.rn.f32 	%f31, %f30, %f25, 0fBE7FFF22;
	fma.rn.f32 	%f32, %f31, %f25, 0f3EAAAA78;
	fma.rn.f32 	%f33, %f32, %f25, 0fBF000000;
	mul.f32 	%f34, %f25, %f33;
	fma.rn.f32 	%f35, %f34, %f25, %f25;
	fma.rn.f32 	%f36, %f24, 0f3F317218, %f35;
	setp.gt.u32 	%p3, %r60, 2139095039;
	fma.rn.f32 	%f37, %f20, 0f7F800000, 0f7F800000;
	selp.f32 	%f38, %f37, %f36, %p3;
	setp.eq.f32 	%p4, %f20, 0f00000000;
	selp.f32 	%f5, 0fFF800000, %f38, %p4;
	mul.f32 	%f39, %f66, 0f3F22F983;
	cvt.rni.s32.f32 	%r119, %f39;
	cvt.rn.f32.s32 	%f40, %r119;
	fma.rn.f32 	%f41, %f40, 0fBFC90FDA, %f66;
	fma.rn.f32 	%f42, %f40, 0fB3A22168, %f41;
	fma.rn.f32 	%f68, %f40, 0fA7C234C5, %f42;
	abs.f32 	%f7, %f66;
	setp.ltu.f32 	%p5, %f7, 0f47CE4780;
	@%p5 bra 	$L__BB1_11;
	setp.neu.f32 	%p6, %f7, 0f7F800000;
	@%p6 bra 	$L__BB1_6;
	mov.f32 	%f45, 0f00000000;
	mul.rn.f32 	%f68, %f66, %f45;
	mov.b32 	%r119, 0;
	bra.uni 	$L__BB1_11;
$L__BB1_6:
	mov.b32 	%r20, %f66;
	shl.b32 	%r65, %r20, 8;
	or.b32  	%r21, %r65, -2147483648;
	mov.b64 	%rd32, 0;
	mov.b32 	%r116, 0;
	mov.u64 	%rd30, %rd16;
	mov.u64 	%rd31, %rd1;
$L__BB1_7:
	.pragma "nounroll";
	ld.global.nc.u32 	%r66, [%rd30];
	mad.wide.u32 	%rd18, %r66, %r21, %rd32;
	shr.u64 	%rd32, %rd18, 32;
	st.local.u32 	[%rd31], %rd18;
	add.s32 	%r116, %r116, 1;
	add.s64 	%rd31, %rd31, 4;
	add.s64 	%rd30, %rd30, 4;
	setp.ne.s32 	%p7, %r116, 6;
	@%p7 bra 	$L__BB1_7;
	shr.u32 	%r67, %r20, 23;
	st.local.u32 	[%rd1+24], %rd32;
	and.b32  	%r24, %r67, 31;
	and.b32  	%r68, %r67, 224;
	add.s32 	%r69, %r68, -128;
	shr.u32 	%r70, %r69, 5;
	mul.wide.u32 	%rd19, %r70, 4;
	sub.s64 	%rd9, %rd1, %rd19;
	ld.local.u32 	%r117, [%rd9+24];
	ld.local.u32 	%r118, [%rd9+20];
	setp.eq.s32 	%p8, %r24, 0;
	@%p8 bra 	$L__BB1_10;
	shf.l.wrap.b32 	%r117, %r118, %r117, %r24;
	ld.local.u32 	%r71, [%rd9+16];
	shf.l.wrap.b32 	%r118, %r71, %r118, %r24;
$L__BB1_10:
	shr.u32 	%r72, %r117, 30;
	shf.l.wrap.b32 	%r73, %r118, %r117, 2;
	shl.b32 	%r74, %r118, 2;
	shr.u32 	%r75, %r73, 31;
	add.s32 	%r76, %r75, %r72;
	neg.s32 	%r77, %r76;
	setp.lt.s32 	%p9, %r20, 0;
	selp.b32 	%r119, %r77, %r76, %p9;
	xor.b32  	%r78, %r73, %r20;
	shr.s32 	%r79, %r73, 31;
	xor.b32  	%r80, %r79, %r73;
	xor.b32  	%r81, %r79, %r74;
	cvt.u64.u32 	%rd20, %r80;
	shl.b64 	%rd21, %rd20, 32;
	cvt.u64.u32 	%rd22, %r81;
	or.b64  	%rd23, %rd21, %rd22;
	cvt.rn.f64.s64 	%fd1, %rd23;
	mul.f64 	%fd2, %fd1, 0d3BF921FB54442D19;
	cvt.rn.f32.f64 	%f43, %fd2;
	neg.f32 	%f44, %f43;
	setp.lt.s32 	%p10, %r78, 0;
	selp.f32 	%f68, %f44, %f43, %p10;
$L__BB1_11:
	add.s32 	%r83, %r119, 1;
	mul.rn.f32 	%f46, %f68, %f68;
	and.b32  	%r84, %r119, 1;
	setp.eq.b32 	%p11, %r84, 1;
	selp.f32 	%f47, %f68, 0f3F800000, %p11;
	fma.rn.f32 	%f48, %f46, %f47, 0f00000000;
	fma.rn.f32 	%f49, %f46, 0f37CBAC00, 0fBAB607ED;
	selp.f32 	%f50, 0fB94D4153, %f49, %p11;
	selp.f32 	%f51, 0f3C0885E4, 0f3D2AAABB, %p11;
	fma.rn.f32 	%f52, %f50, %f46, %f51;
	selp.f32 	%f53, 0fBE2AAAA8, 0fBEFFFFFF, %p11;
	fma.rn.f32 	%f54, %f52, %f46, %f53;
	fma.rn.f32 	%f55, %f54, %f48, %f47;
	and.b32  	%r85, %r83, 2;
	setp.eq.s32 	%p12, %r85, 0;
	mov.f32 	%f56, 0f00000000;
	sub.f32 	%f57, %f56, %f55;
	selp.f32 	%f58, %f55, %f57, %p12;
	mul.f32 	%f59, %f1, %f5;
	mul.f32 	%f60, %f59, %f58;
	sub.f32 	%f11, %f11, %f60;
	setp.geu.f32 	%p13, %f11, 0f00000000;
	@%p13 bra 	$L__BB1_13;
	add.s32 	%r120, %r120, 1;
	bra.uni 	$L__BB1_17;
$L__BB1_13:
	ld.param.f32 	%f65, [_Z16neutron_calculusP17curandStateXORWOWfffPfPii_param_3];
	setp.ltu.f32 	%p14, %f11, %f65;
	@%p14 bra 	$L__BB1_15;
	add.s32 	%r121, %r121, 1;
	bra.uni 	$L__BB1_17;
$L__BB1_15:
	shr.u32 	%r86, %r16, 2;
	xor.b32  	%r87, %r86, %r16;
	st.global.v2.u32 	[%rd2+8], {%r14, %r13};
	shl.b32 	%r88, %r18, 4;
	shl.b32 	%r89, %r87, 1;
	xor.b32  	%r90, %r89, %r88;
	xor.b32  	%r91, %r90, %r87;
	xor.b32  	%r112, %r91, %r18;
	st.global.v2.u32 	[%rd2+16], {%r18, %r112};
	add.s32 	%r92, %r12, 724874;
	st.global.v2.u32 	[%rd2], {%r92, %r15};
	add.s32 	%r93, %r112, %r92;
	cvt.rn.f32.u32 	%f61, %r93;
	fma.rn.f32 	%f62, %f61, 0f2F800000, 0f2F000000;
	setp.geu.f32 	%p15, %f62, %f2;
	@%p15 bra 	$L__BB1_19;
	ld.param.u64 	%rd28, [_Z16neutron_calculusP17curandStateXORWOWfffPfPii_param_4];
	add.s32 	%r122, %r122, 1;
	cvta.to.global.u64 	%rd24, %rd28;
	mul.wide.s32 	%rd25, %r109, 4;
	add.s64 	%rd26, %rd24, %rd25;
	st.global.f32 	[%rd26], %f11;
$L__BB1_17:
	mov.u32 	%r101, %nctaid.x;
	mov.u32 	%r102, %ntid.x;
	mad.lo.s32 	%r109, %r101, %r102, %r109;
	setp.lt.s32 	%p16, %r109, %r46;
	@%p16 bra 	$L__BB1_2;
$L__BB1_18:
	ld.param.u64 	%rd29, [_Z16neutron_calculusP17curandStateXORWOWfffPfPii_param_5];
	cvta.to.global.u64 	%rd27, %rd29;
	atom.global.add.u32 	%r103, [%rd27], %r120;
	atom.global.add.u32 	%r104, [%rd27+4], %r121;
	atom.global.add.u32 	%r105, [%rd27+8], %r122;
	ret;
$L__BB1_19:
	shr.u32 	%r94, %r15, 2;
	xor.b32  	%r95, %r94, %r15;
	st.global.v2.u32 	[%rd2+8], {%r13, %r18};
	shl.b32 	%r96, %r112, 4;
	shl.b32 	%r97, %r95, 1;
	xor.b32  	%r98, %r97, %r96;
	xor.b32  	%r99, %r98, %r95;
	xor.b32  	%r111, %r99, %r112;
	st.global.v2.u32 	[%rd2+16], {%r112, %r111};
	add.s32 	%r12, %r12, 1087311;
	st.global.v2.u32 	[%rd2], {%r12, %r14};
	add.s32 	%r100, %r111, %r12;
	cvt.rn.f32.u32 	%f63, %r100;
	fma.rn.f32 	%f64, %f63, 0f2F800000, 0f2F000000;
	cvt.f64.f32 	%fd3, %f64;
	mul.f64 	%fd4, %fd3, 0d400921FB54442D18;
	cvt.rn.f32.f64 	%f66, %fd4;
	mov.u32 	%r15, %r18;
	mov.u32 	%r16, %r13;
	mov.u32 	%r115, %r14;
	bra.uni 	$L__BB1_3;

}


// ===== COMPILED SASS (sm_100) =====

	.target	sm_100

	.elftype	@"ET_EXEC"


//--------------------- .note.nv.tkinfo           --------------------------
	.section	.note.nv.tkinfo,"",@"SHT_NOTE"
	.sectionflags	@"SHF_NOTE_NV_TKINFO"
	.tkinfo
        /*0018*/ 	.word	0x00000002
        /*0030*/ 	.string	""
        /*0030*/ 	.string	"ptxas"
        /*0030*/ 	.string	"Cuda compilation tools, release 13.0, V13.0.88"
        /*0030*/ 	.string	"Build cuda_13.0.r13.0/compiler.36424714_0"
        /*0030*/ 	.string	"-arch sm_100 -m 64 "



//--------------------- .note.nv.cuinfo           --------------------------
	.section	.note.nv.cuinfo,"",@"SHT_NOTE"
	.sectionflags	@"SHF_NOTE_NV_CUINFO"
        /*0018*/ 	.short	0x0002
        /*001a*/ 	.short	0x0064
        /*001c*/ 	.short	0x0082
	.zero		2


//--------------------- .nv.info                  --------------------------
	.section	.nv.info,"",@"SHT_CUDA_INFO"
	.align	4


	//----- nvinfo : EIATTR_REGCOUNT
	.align		4
        /*0000*/ 	.byte	0x04, 0x2f
        /*0002*/ 	.short	(.L_11 - .L_10)
	.align		4
.L_10:
        /*0004*/ 	.word	index@(_Z12setup_kernelP17curandStateXORWOW)
        /*0008*/ 	.word	0x0000001f


	//----- nvinfo : EIATTR_FRAME_SIZE
	.align		4
.L_11:
        /*000c*/ 	.byte	0x04, 0x11
        /*000e*/ 	.short	(.L_13 - .L_12)
	.align		4
.L_12:
        /*0010*/ 	.word	index@(_Z12setup_kernelP17curandStateXORWOW)
        /*0014*/ 	.word	0x00000000


	//----- nvinfo : EIATTR_REGCOUNT
	.align		4
.L_13:
        /*0018*/ 	.byte	0x04, 0x2f
        /*001a*/ 	.short	(.L_15 - .L_14)
	.align		4
.L_14:
        /*001c*/ 	.word	index@(_Z16neutron_calculusP17curandStateXORWOWfffPfPii)
        /*0020*/ 	.word	0x00000025


	//----- nvinfo : EIATTR_FRAME_SIZE
	.align		4
.L_15:
        /*0024*/ 	.byte	0x04, 0x11
        /*0026*/ 	.short	(.L_17 - .L_16)
	.align		4
.L_16:
        /*0028*/ 	.word	index@($__internal_1_$__cuda_sm3x_div_rn_noftz_f32_slowpath)
        /*002c*/ 	.word	0x00000000


	//----- nvinfo : EIATTR_FRAME_SIZE
	.align		4
.L_17:
        /*0030*/ 	.byte	0x04, 0x11
        /*0032*/ 	.short	(.L_19 - .L_18)
	.align		4
.L_18:
        /*0034*/ 	.word	index@($__internal_0_$__cuda_sm20_rcp_rn_f32_slowpath)
        /*0038*/ 	.word	0x00000000


	//----- nvinfo : EIATTR_FRAME_SIZE
	.align		4
.L_19:
        /*003c*/ 	.byte	0x04, 0x11
        /*003e*/ 	.short	(.L_21 - .L_20)
	.align		4
.L_20:
        /*0040*/ 	.word	index@(_Z16neutron_calculusP17curandStateXORWOWfffPfPii)
        /*0044*/ 	.word	0x00000000


	//----- nvinfo : EIATTR_MIN_STACK_SIZE
	.align		4
.L_21:
        /*0048*/ 	.byte	0x04, 0x12
        /*004a*/ 	.short	(.L_23 - .L_22)
	.align		4
.L_22:
        /*004c*/ 	.word	index@(_Z16neutron_calculusP17curandStateXORWOWfffPfPii)
        /*0050*/ 	.word	0x00000000


	//----- nvinfo : EIATTR_MIN_STACK_SIZE
	.align		4
.L_23:
        /*0054*/ 	.byte	0x04, 0x12
        /*0056*/ 	.short	(.L_25 - .L_24)
	.align		4
.L_24:
        /*0058*/ 	.word	index@(_Z12setup_kernelP17curandStateXORWOW)
        /*005c*/ 	.word	0x00000000
.L_25:


//--------------------- .nv.compat                --------------------------
	.section	.nv.compat,"",@"SHT_CUDA_COMPAT_INFO"
	.align	4
        /*0000*/ 	.byte	0x02, 0x09, 0x00, 0x00, 0x02, 0x02, 0x01, 0x00, 0x02, 0x05, 0x05, 0x00, 0x03, 0x07, 0x01, 0x01
        /*0010*/ 	.byte	0x02, 0x03, 0x00, 0x00, 0x02, 0x06, 0x01, 0x00, 0x04, 0x0b, 0x08, 0x00, 0x01, 0x00, 0x00, 0x00
        /*0020*/ 	.byte	0x00, 0x00, 0x00, 0x00


//--------------------- .nv.info._Z16neutron_calculusP17curandStateXORWOWfffPfPii --------------------------
	.section	.nv.info._Z16neutron_calculusP17curandStateXORWOWfffPfPii,"",@"SHT_CUDA_INFO"
	.sectionflags	@""
	.align	4


	//----- nvinfo : EIATTR_CUDA_API_VERSION
	.align		4
        /*0000*/ 	.byte	0x04, 0x37
        /*0002*/ 	.short	(.L_27 - .L_26)
.L_26:
        /*0004*/ 	.word	0x00000082


	//----- nvinfo : EIATTR_KPARAM_INFO
	.align		4
.L_27:
        /*0008*/ 	.byte	0x04, 0x17
        /*000a*/ 	.short	(.L_29 - .L_28)
.L_28:
        /*000c*/ 	.word	0x00000000
        /*0010*/ 	.short	0x0006
        /*0012*/ 	.short	0x0028
        /*0014*/ 	.byte	0x00, 0xf0, 0x11, 0x00


	//----- nvinfo : EIATTR_KPARAM_INFO
	.align		4
.L_29:
        /*0018*/ 	.byte	0x04, 0x17
        /*001a*/ 	.short	(.L_31 - .L_30)
.L_30:
        /*001c*/ 	.word	0x00000000
        /*0020*/ 	.short	0x0005
        /*0022*/ 	.short	0x0020
        /*0024*/ 	.byte	0x00, 0xf5, 0x21, 0x00


	//----- nvinfo : EIATTR_KPARAM_INFO
	.align		4
.L_31:
        /*0028*/ 	.byte	0x04, 0x17
        /*002a*/ 	.short	(.L_33 - .L_32)
.L_32:
        /*002c*/ 	.word	0x00000000
        /*0030*/ 	.short	0x0004
        /*0032*/ 	.short	0x0018
        /*0034*/ 	.byte	0x00, 0xf5, 0x21, 0x00


	//----- nvinfo : EIATTR_KPARAM_INFO
	.align		4
.L_33:
        /*0038*/ 	.byte	0x04, 0x17
        /*003a*/ 	.short	(.L_35 - .L_34)
.L_34:
        /*003c*/ 	.word	0x00000000
        /*0040*/ 	.short	0x0003
        /*0042*/ 	.short	0x0010
        /*0044*/ 	.byte	0x00, 0xf0, 0x11, 0x00


	//----- nvinfo : EIATTR_KPARAM_INFO
	.align		4
.L_35:
        /*0048*/ 	.byte	0x04, 0x17
        /*004a*/ 	.short	(.L_37 - .L_36)
.L_36:
        /*004c*/ 	.word	0x00000000
        /*0050*/ 	.short	0x0002
        /*0052*/ 	.short	0x000c
        /*0054*/ 	.byte	0x00, 0xf0, 0x11, 0x00


	//----- nvinfo : EIATTR_KPARAM_INFO
	.align		4
.L_37:
        /*0058*/ 	.byte	0x04, 0x17
        /*005a*/ 	.short	(.L_39 - .L_38)
.L_38:
        /*005c*/ 	.word	0x00000000
        /*0060*/ 	.short	0x0001
        /*0062*/ 	.short	0x0008
        /*0064*/ 	.byte	0x00, 0xf0, 0x11, 0x00


	//----- nvinfo : EIATTR_KPARAM_INFO
	.align		4
.L_39:
        /*0068*/ 	.byte	0x04, 0x17
        /*006a*/ 	.short	(.L_41 - .L_40)
.L_40:
        /*006c*/ 	.word	0x00000000
        /*0070*/ 	.short	0x0000
        /*0072*/ 	.short	0x0000
        /*0074*/ 	.byte	0x00, 0xf5, 0x21, 0x00


	//----- nvinfo : EIATTR_SPARSE_MMA_MASK
	.align		4
.L_41:
        /*0078*/ 	.byte	0x03, 0x50
        /*007a*/ 	.short	0x0000


	//----- nvinfo : EIATTR_MAXREG_COUNT
	.align		4
        /*007c*/ 	.byte	0x03, 0x1b
        /*007e*/ 	.short	0x00ff


	//----- nvinfo : EIATTR_MERCURY_ISA_VERSION
	.align		4
        /*0080*/ 	.byte	0x03, 0x5f
        /*0082*/ 	.short	0x0101


	//----- nvinfo : EIATTR_INT_WARP_WIDE_INSTR_OFFSETS
	.align		4
        /*0084*/ 	.byte	0x04, 0x31
        /*0086*/ 	.short	(.L_43 - .L_42)


	//   ....[0]....
.L_42:
        /*0088*/ 	.word	0x00001170


	//   ....[1]....
        /*008c*/ 	.word	0x00001190


	//   ....[2]....
        /*0090*/ 	.word	0x000011b0


	//   ....[3]....
        /*0094*/ 	.word	0x000011c0


	//----- nvinfo : EIATTR_VRC_CTA_INIT_COUNT
	.align		4
.L_43:
        /*0098*/ 	.byte	0x02, 0x4a
	.zero		1
	.zero		1


	//----- nvinfo : EIATTR_EXIT_INSTR_OFFSETS
	.align		4
        /*009c*/ 	.byte	0x04, 0x1c
        /*009e*/ 	.short	(.L_45 - .L_44)


	//   ....[0]....
.L_44:
        /*00a0*/ 	.word	0x00001280


	//----- nvinfo : EIATTR_CRS_STACK_SIZE
	.align		4
.L_45:
        /*00a4*/ 	.byte	0x04, 0x1e
        /*00a6*/ 	.short	(.L_47 - .L_46)
.L_46:
        /*00a8*/ 	.word	0x00000000


	//----- nvinfo : EIATTR_CBANK_PARAM_SIZE
	.align		4
.L_47:
        /*00ac*/ 	.byte	0x03, 0x19
        /*00ae*/ 	.short	0x002c


	//----- nvinfo : EIATTR_PARAM_CBANK
	.align		4
        /*00b0*/ 	.byte	0x04, 0x0a
        /*00b2*/ 	.short	(.L_49 - .L_48)
	.align		4
.L_48:
        /*00b4*/ 	.word	index@(.nv.constant0._Z16neutron_calculusP17curandStateXORWOWfffPfPii)
        /*00b8*/ 	.short	0x0380
        /*00ba*/ 	.short	0x002c


	//----- nvinfo : EIATTR_SW_WAR
	.align		4
.L_49:
        /*00bc*/ 	.byte	0x04, 0x36
        /*00be*/ 	.short	(.L_51 - .L_50)
.L_50:
        /*00c0*/ 	.word	0x00000008
.L_51:


//--------------------- .nv.info._Z12setup_kernelP17curandStateXORWOW --------------------------
	.section	.nv.info._Z12setup_kernelP17curandStateXORWOW,"",@"SHT_CUDA_INFO"
	.sectionflags	@""
	.align	4


	//----- nvinfo : EIATTR_CUDA_API_VERSION
	.align		4
        /*0000*/ 	.byte	0x04, 0x37
        /*0002*/ 	.short	(.L_53 - .L_52)
.L_52:
        /*0004*/ 	.word	0x00000082


	//----- nvinfo : EIATTR_KPARAM_INFO
	.align		4
.L_53:
        /*0008*/ 	.byte	0x04, 0x17
        /*000a*/ 	.short	(.L_55 - .L_54)
.L_54:
        /*000c*/ 	.word	0x00000000
        /*0010*/ 	.short	0x0000
        /*0012*/ 	.short	0x0000
        /*0014*/ 	.byte	0x00, 0xf5, 0x21, 0x00


	//----- nvinfo : EIATTR_SPARSE_MMA_MASK
	.align		4
.L_55:
        /*0018*/ 	.byte	0x03, 0x50
        /*001a*/ 	.short	0x0000


	//----- nvinfo : EIATTR_MAXREG_COUNT
	.align		4
        /*001c*/ 	.byte	0x03, 0x1b
        /*001e*/ 	.short	0x00ff


	//----- nvinfo : EIATTR_MERCURY_ISA_VERSION
	.align		4
        /*0020*/ 	.byte	0x03, 0x5f
        /*0022*/ 	.short	0x0101


	//----- nvinfo : EIATTR_VRC_CTA_INIT_COUNT
	.align		4
        /*0024*/ 	.byte	0x02, 0x4a
	.zero		1
	.zero		1


	//----- nvinfo : EIATTR_EXIT_INSTR_OFFSETS
	.align		4
        /*0028*/ 	.byte	0x04, 0x1c
        /*002a*/ 	.short	(.L_57 - .L_56)


	//   ....[0]....
.L_56:
        /*002c*/ 	.word	0x00000e80


	//----- nvinfo : EIATTR_CRS_STACK_SIZE
	.align		4
.L_57:
        /*0030*/ 	.byte	0x04, 0x1e
        /*0032*/ 	.short	(.L_59 - .L_58)
.L_58:
        /*0034*/ 	.word	0x00000000


	//----- nvinfo : EIATTR_CBANK_PARAM_SIZE
	.align		4
.L_59:
        /*0038*/ 	.byte	0x03, 0x19
        /*003a*/ 	.short	0x0008


	//----- nvinfo : EIATTR_PARAM_CBANK
	.align		4
        /*003c*/ 	.byte	0x04, 0x0a
        /*003e*/ 	.short	(.L_61 - .L_60)
	.align		4
.L_60:
        /*0040*/ 	.word	index@(.nv.constant0._Z12setup_kernelP17curandStateXORWOW)
        /*0044*/ 	.short	0x0380
        /*0046*/ 	.short	0x0008


	//----- nvinfo : EIATTR_SW_WAR
	.align		4
.L_61:
        /*0048*/ 	.byte	0x04, 0x36
        /*004a*/ 	.short	(.L_63 - .L_62)
.L_62:
        /*004c*/ 	.word	0x00000008
.L_63:


//--------------------- .nv.callgraph             --------------------------
	.section	.nv.callgraph,"",@"SHT_CUDA_CALLGRAPH"
	.align	4
	.sectionentsize	8
	.align		4
        /*0000*/ 	.word	0x00000000
	.align		4
        /*0004*/ 	.word	0xffffffff
	.align		4
        /*0008*/ 	.word	0x00000000
	.align		4
        /*000c*/ 	.word	0xfffffffe
	.align		4
        /*0010*/ 	.word	0x00000000
	.align		4
        /*0014*/ 	.word	0xfffffffd
	.align		4
        /*0018*/ 	.word	0x00000000
	.align		4
        /*001c*/ 	.word	0xfffffffc


//--------------------- .nv.constant4             --------------------------
	.section	.nv.constant4,"a",@progbits
	.align	8
	.align		8
.nv.constant4:
        /*0000*/ 	.dword	precalc_xorwow_matrix
	.align		8
        /*0008*/ 	.dword	precalc_xorwow_offset_matrix
	.align		8
        /*0010*/ 	.dword	mrg32k3aM1
	.align		8
        /*0018*/ 	.dword	mrg32k3aM2
	.align		8
        /*0020*/ 	.dword	mrg32k3aM1SubSeq
	.align		8
        /*0028*/ 	.dword	mrg32k3aM2SubSeq
	.align		8
        /*0030*/ 	.dword	mrg32k3aM1Seq
	.align		8
        /*0038*/ 	.dword	mrg32k3aM2Seq
	.align		8
        /*0040*/ 	.dword	__cudart_i2opi_f


//--------------------- .nv.constant3             --------------------------
	.section	.nv.constant3,"a",@progbits
	.align	8
.nv.constant3:
	.type		__cr_lgamma_table,@object
	.size		__cr_lgamma_table,(.L_8 - __cr_lgamma_table)
__cr_lgamma_table:
        /*0000*/ 	.byte	0x00, 0x00, 0x00, 0x00, 0x00, 0x00, 0x00, 0x00, 0x00, 0x00, 0x00, 0x00, 0x00, 0x00, 0x00, 0x00
        /*0010*/ 	.byte	0xef, 0x39, 0xfa, 0xfe, 0x42, 0x2e, 0xe6, 0x3f, 0x02, 0x20, 0x2a, 0xfa, 0x0b, 0xab, 0xfc, 0x3f
        /*0020*/ 	.byte	0xf9, 0x2c, 0x92, 0x7c, 0xa7, 0x6c, 0x09, 0x40, 0xc9, 0x79, 0x44, 0x3c, 0x64, 0x26, 0x13, 0x40
        /*0030*/ 	.byte	0xca, 0x01, 0xcf, 0x3a, 0x27, 0x51, 0x1a, 0x40, 0x30, 0xcc, 0x2d, 0xf3, 0xe1, 0x0c, 0x21, 0x40
        /*0040*/ 	.byte	0x0d, 0xb7, 0xfc, 0x82, 0x8e, 0x35, 0x25, 0x40
.L_8:


//--------------------- .text._Z16neutron_calculusP17curandStateXORWOWfffPfPii --------------------------
	.section	.text._Z16neutron_calculusP17curandStateXORWOWfffPfPii,"ax",@progbits
	.align	128
        .global         _Z16neutron_calculusP17curandStateXORWOWfffPfPii
        .type           _Z16neutron_calculusP17curandStateXORWOWfffPfPii,@function
        .size           _Z16neutron_calculusP17curandStateXORWOWfffPfPii,(.L_x_39 - _Z16neutron_calculusP17curandStateXORWOWfffPfPii)
        .other          _Z16neutron_calculusP17curandStateXORWOWfffPfPii,@"STO_CUDA_ENTRY STV_DEFAULT"
_Z16neutron_calculusP17curandStateXORWOWfffPfPii:
.text._Z16neutron_calculusP17curandStateXORWOWfffPfPii:
[----:B------:R-:W-:Y:S01]  /*0000*/  LDC R1, c[0x0][0x37c] ;  /* 0x0000df00ff017b82 */ /* 0x000fe20000000800 */
[----:B------:R-:W0:Y:S07]  /*0010*/  S2R R4, SR_TID.X ;  /* 0x0000000000047919 */ /* 0x000e2e0000002100 */
[----:B------:R-:W0:Y:S01]  /*0020*/  S2UR UR4, SR_CTAID.X ;  /* 0x00000000000479c3 */ /* 0x000e220000002500 */
[----:B------:R-:W1:Y:S01]  /*0030*/  LDCU UR5, c[0x0][0x3a8] ;  /* 0x00007500ff0577ac */ /* 0x000e620008000800 */
[----:B------:R-:W-:Y:S01]  /*0040*/  BSSY.RECONVERGENT B0, `(.L_x_0) ;  /* 0x0000110000007945 */ /* 0x000fe20003800200 */
[----:B------:R-:W-:Y:S01]  /*0050*/  IMAD.MOV.U32 R0, RZ, RZ, RZ ;  /* 0x000000ffff007224 */ /* 0x000fe200078e00ff */
[----:B------:R-:W2:Y:S04]  /*0060*/  LDCU.64 UR8, c[0x0][0x358] ;  /* 0x00006b00ff0877ac */ /* 0x000ea80008000a00 */
[----:B------:R-:W0:Y:S02]  /*0070*/  LDC R3, c[0x0][0x360] ;  /* 0x0000d800ff037b82 */ /* 0x000e240000000800 */
[----:B0-----:R-:W-:Y:S01]  /*0080*/  IMAD R4, R3, UR4, R4 ;  /* 0x0000000403047c24 */ /* 0x001fe2000f8e0204 */
[----:B------:R-:W-:-:S04]  /*0090*/  CS2R R2, SRZ ;  /* 0x0000000000027805 */ /* 0x000fc8000001ff00 */
[----:B-1----:R-:W-:-:S13]  /*00a0*/  ISETP.GE.AND P0, PT, R4, UR5, PT ;  /* 0x0000000504007c0c */ /* 0x002fda000bf06270 */
[----:B--2---:R-:W-:Y:S05]  /*00b0*/  @P0 BRA `(.L_x_1) ;  /* 0x0000001000200947 */ /* 0x004fea0003800000 */
[----:B------:R-:W0:Y:S08]  /*00c0*/  LDC R2, c[0x0][0x388] ;  /* 0x0000e200ff027b82 */ /* 0x000e300000000800 */
[----:B------:R-:W1:Y:S01]  /*00d0*/  LDC.64 R16, c[0x0][0x380] ;  /* 0x0000e000ff107b82 */ /* 0x000e620000000a00 */
[----:B0-----:R-:W-:-:S05]  /*00e0*/  VIADD R0, R2, 0x1800000 ;  /* 0x0180000002007836 */ /* 0x001fca0000000000 */
[----:B------:R-:W-:Y:S01]  /*00f0*/  LOP3.LUT R0, R0, 0x7f800000, RZ, 0xc0, !PT ;  /* 0x7f80000000007812 */ /* 0x000fe200078ec0ff */
[----:B-1----:R-:W-:-:S03]  /*0100*/  IMAD.WIDE R16, R4, 0x30, R16 ;  /* 0x0000003004107825 */ /* 0x002fc600078e0210 */
[----:B------:R-:W-:-:S13]  /*0110*/  ISETP.GT.U32.AND P0, PT, R0, 0x1ffffff, PT ;  /* 0x01ffffff0000780c */ /* 0x000fda0003f04070 */
[----:B------:R-:W-:Y:S05]  /*0120*/  @P0 BRA `(.L_x_2) ;  /* 0x00000000000c0947 */ /* 0x000fea0003800000 */
[----:B------:R-:W-:-:S07]  /*0130*/  MOV R10, 0x150 ;  /* 0x00000150000a7802 */ /* 0x000fce0000000f00 */
[----:B------:R-:W-:Y:S05]  /*0140*/  CALL.REL.NOINC `($__internal_0_$__cuda_sm20_rcp_rn_f32_slowpath) ;  /* 0x0000001000507944 */ /* 0x000fea0003c00000 */
[----:B------:R-:W-:Y:S05]  /*0150*/  BRA `(.L_x_3) ;  /* 0x0000000000107947 */ /* 0x000fea0003800000 */
.L_x_2:
[----:B------:R-:W0:Y:S02]  /*0160*/  MUFU.RCP R5, R2 ;  /* 0x0000000200057308 */ /* 0x000e240000001000 */
[----:B0-----:R-:W-:-:S04]  /*0170*/  FFMA R0, R5, R2, -1 ;  /* 0xbf80000005007423 */ /* 0x001fc80000000002 */
[----:B------:R-:W-:-:S04]  /*0180*/  FADD.FTZ R0, -R0, -RZ ;  /* 0x800000ff00007221 */ /* 0x000fc80000010100 */
[----:B------:R-:W-:-:S07]  /*0190*/  FFMA R5, R5, R0, R5 ;  /* 0x0000000005057223 */ /* 0x000fce0000000005 */
.L_x_3:
[----:B------:R-:W0:Y:S02]  /*01a0*/  LDC.64 R8, c[0x0][0x388] ;  /* 0x0000e200ff087b82 */ /* 0x000e240000000a00 */
[----:B0-----:R-:W0:Y:S08]  /*01b0*/  MUFU.RCP R3, R8 ;  /* 0x0000000800037308 */ /* 0x001e300000001000 */
[----:B------:R-:W1:Y:S01]  /*01c0*/  FCHK P0, R9, R8 ;  /* 0x0000000809007302 */ /* 0x000e620000000000 */
[----:B0-----:R-:W-:-:S04]  /*01d0*/  FFMA R6, R3, -R8, 1 ;  /* 0x3f80000003067423 */ /* 0x001fc80000000808 */
[----:B------:R-:W-:-:S04]  /*01e0*/  FFMA R6, R3, R6, R3 ;  /* 0x0000000603067223 */ /* 0x000fc80000000003 */
[----:B------:R-:W-:-:S04]  /*01f0*/  FFMA R0, R6, R9, RZ ;  /* 0x0000000906007223 */ /* 0x000fc800000000ff */
[----:B------:R-:W-:-:S04]  /*0200*/  FFMA R3, R0, -R8, R9 ;  /* 0x8000000800037223 */ /* 0x000fc80000000009 */
[----:B------:R-:W-:Y:S01]  /*0210*/  FFMA R6, R6, R3, R0 ;  /* 0x0000000306067223 */ /* 0x000fe20000000000 */
[----:B-1----:R-:W-:Y:S06]  /*0220*/  @!P0 BRA `(.L_x_4) ;  /* 0x00000000000c8947 */ /* 0x002fec0003800000 */
[----:B------:R-:W-:-:S07]  /*0230*/  MOV R6, 0x250 ;  /* 0x0000025000067802 */ /* 0x000fce0000000f00 */
[----:B------:R-:W-:Y:S05]  /*0240*/  CALL.REL.NOINC `($__internal_1_$__cuda_sm3x_div_rn_noftz_f32_slowpath) ;  /* 0x0000001000e47944 */ /* 0x000fea0003c00000 */
[----:B------:R-:W-:-:S07]  /*0250*/  IMAD.MOV.U32 R6, RZ, RZ, R3 ;  /* 0x000000ffff067224 */ /* 0x000fce00078e0003 */
.L_x_4:
[----:B------:R-:W-:Y:S01]  /*0260*/  CS2R R2, SRZ ;  /* 0x0000000000027805 */ /* 0x000fe2000001ff00 */
[----:B------:R-:W-:-:S07]  /*0270*/  IMAD.MOV.U32 R0, RZ, RZ, RZ ;  /* 0x000000ffff007224 */ /* 0x000fce00078e00ff */
.L_x_16:
[----:B0-----:R0:W5:Y:S04]  /*0280*/  LDG.E.64 R18, desc[UR8][R16.64] ;  /* 0x0000000810127981 */ /* 0x001168000c1e1b00 */
[----:B------:R0:W5:Y:S04]  /*0290*/  LDG.E.64 R14, desc[UR8][R16.64+0x8] ;  /* 0x00000808100e7981 */ /* 0x000168000c1e1b00 */
[----:B------:R0:W5:Y:S01]  /*02a0*/  LDG.E.64 R20, desc[UR8][R16.64+0x10] ;  /* 0x0000100810147981 */ /* 0x000162000c1e1b00 */
[----:B------:R-:W-:Y:S01]  /*02b0*/  BSSY.RECONVERGENT B1, `(.L_x_5) ;  /* 0x00000e2000017945 */ /* 0x000fe20003800200 */
[----:B------:R-:W-:-:S02]  /*02c0*/  IMAD.MOV.U32 R30, RZ, RZ, RZ ;  /* 0x000000ffff1e7224 */ /* 0x000fc400078e00ff */
[----:B------:R-:W-:-:S07]  /*02d0*/  IMAD.MOV.U32 R8, RZ, RZ, RZ ;  /* 0x000000ffff087224 */ /* 0x000fce00078e00ff */
.L_x_14:
[----:B-1---5:R-:W-:Y:S01]  /*02e0*/  SHF.R.U32.HI R12, RZ, 0x2, R19 ;  /* 0x00000002ff0c7819 */ /* 0x022fe20000011613 */
[----:B------:R-:W-:Y:S01]  /*02f0*/  VIADD R24, R18, 0x587c5 ;  /* 0x000587c512187836 */ /* 0x000fe20000000000 */
[----:B------:R-:W-:Y:S01]  /*0300*/  SHF.L.U32 R13, R21, 0x4, RZ ;  /* 0x00000004150d7819 */ /* 0x000fe200000006ff */
[----:B------:R-:W-:Y:S01]  /*0310*/  IMAD.MOV.U32 R28, RZ, RZ, 0x2f800000 ;  /* 0x2f800000ff1c7424 */ /* 0x000fe200078e00ff */
[----:B------:R-:W-:Y:S01]  /*0320*/  LOP3.LUT R12, R12, R19, RZ, 0x3c, !PT ;  /* 0x000000130c0c7212 */ /* 0x000fe200078e3cff */
[C---:B--2---:R-:W-:Y:S01]  /*0330*/  FMUL R31, R30.reuse, 0.63661974668502807617 ;  /* 0x3f22f9831e1f7820 */ /* 0x044fe20000400000 */
[----:B------:R-:W-:Y:S01]  /*0340*/  IMAD.MOV.U32 R22, RZ, RZ, R15 ;  /* 0x000000ffff167224 */ /* 0x000fe200078e000f */
[----:B------:R-:W-:Y:S01]  /*0350*/  FSETP.GE.AND P2, PT, |R30|, 105615, PT ;  /* 0x47ce47801e00780b */ /* 0x000fe20003f46200 */
[----:B------:R-:W-:Y:S01]  /*0360*/  IMAD.MOV.U32 R23, RZ, RZ, R20 ;  /* 0x000000ffff177224 */ /* 0x000fe200078e0014 */
[----:B------:R-:W-:Y:S01]  /*0370*/  BSSY.RECONVERGENT B2, `(.L_x_6) ;  /* 0x000008d000027945 */ /* 0x000fe20003800200 */
[C---:B------:R-:W-:Y:S01]  /*0380*/  IMAD.SHL.U32 R19, R12.reuse, 0x2, RZ ;  /* 0x000000020c137824 */ /* 0x040fe200078e00ff */
[----:B------:R-:W1:Y:S01]  /*0390*/  F2I.NTZ R31, R31 ;  /* 0x0000001f001f7305 */ /* 0x000e620000203100 */
[----:B------:R-:W-:Y:S01]  /*03a0*/  IMAD.MOV.U32 R25, RZ, RZ, R14 ;  /* 0x000000ffff197224 */ /* 0x000fe200078e000e */
[----:B------:R1:W-:Y:S02]  /*03b0*/  STG.E.64 desc[UR8][R16.64+0x8], R22 ;  /* 0x0000081610007986 */ /* 0x0003e4000c101b08 */
[----:B------:R-:W-:-:S02]  /*03c0*/  LOP3.LUT R12, R12, R19, R13, 0x96, !PT ;  /* 0x000000130c0c7212 */ /* 0x000fc400078e960d */
[----:B------:R2:W-:Y:S02]  /*03d0*/  STG.E.64 desc[UR8][R16.64], R24 ;  /* 0x0000001810007986 */ /* 0x0005e4000c101b08 */
[----:B------:R-:W-:-:S05]  /*03e0*/  LOP3.LUT R13, R12, R21, RZ, 0x3c, !PT ;  /* 0x000000150c0d7212 */ /* 0x000fca00078e3cff */
[----:B------:R-:W-:Y:S01]  /*03f0*/  IMAD.IADD R12, R13, 0x1, R24 ;  /* 0x000000010d0c7824 */ /* 0x000fe200078e0218 */
[----:B-1----:R-:W-:-:S04]  /*0400*/  I2FP.F32.S32 R23, R31 ;  /* 0x0000001f00177245 */ /* 0x002fc80000201400 */
[----:B------:R-:W-:Y:S01]  /*0410*/  I2FP.F32.U32 R19, R12 ;  /* 0x0000000c00137245 */ /* 0x000fe20000201000 */
[----:B------:R-:W-:Y:S02]  /*0420*/  HFMA2 R12, -RZ, RZ, 1.5048828125, 33.21875 ;  /* 0x3e055027ff0c7431 */ /* 0x000fe400000001ff */
[----:B--2---:R-:W-:Y:S02]  /*0430*/  IMAD.MOV.U32 R24, RZ, RZ, 0x7f800000 ;  /* 0x7f800000ff187424 */ /* 0x004fe400078e00ff */
[----:B------:R-:W-:Y:S01]  /*0440*/  FFMA R22, R23, -1.5707962512969970703, R30 ;  /* 0xbfc90fda17167823 */ /* 0x000fe2000000001e */
[----:B------:R-:W-:-:S03]  /*0450*/  FFMA R19, R19, R28, 1.1641532182693481445e-10 ;  /* 0x2f00000013137423 */ /* 0x000fc6000000001c */
[----:B------:R-:W-:Y:S02]  /*0460*/  FFMA R22, R23, -7.5497894158615963534e-08, R22 ;  /* 0xb3a2216817167823 */ /* 0x000fe40000000016 */
[----:B------:R-:W-:-:S04]  /*0470*/  FSETP.GEU.AND P0, PT, R19, 1.175494350822287508e-38, PT ;  /* 0x008000001300780b */ /* 0x000fc80003f0e000 */
[----:B------:R-:W-:-:S09]  /*0480*/  FSEL R33, RZ, -23, P0 ;  /* 0xc1b80000ff217808 */ /* 0x000fd20000000000 */
[----:B------:R-:W-:-:S04]  /*0490*/  @!P0 FMUL R19, R19, 8388608 ;  /* 0x4b00000013138820 */ /* 0x000fc80000400000 */
[C---:B------:R-:W-:Y:S01]  /*04a0*/  VIADD R32, R19.reuse, 0xc0d55555 ;  /* 0xc0d5555513207836 */ /* 0x040fe20000000000 */
[C---:B------:R-:W-:Y:S02]  /*04b0*/  ISETP.GT.U32.AND P0, PT, R19.reuse, 0x7f7fffff, PT ;  /* 0x7f7fffff1300780c */ /* 0x040fe40003f04070 */
[----:B------:R-:W-:Y:S02]  /*04c0*/  FSETP.NEU.AND P1, PT, R19, RZ, PT ;  /* 0x000000ff1300720b */ /* 0x000fe40003f2d000 */
[----:B------:R-:W-:-:S05]  /*04d0*/  LOP3.LUT R32, R32, 0xff800000, RZ, 0xc0, !PT ;  /* 0xff80000020207812 */ /* 0x000fca00078ec0ff */
[----:B------:R-:W-:Y:S01]  /*04e0*/  IMAD.IADD R29, R19, 0x1, -R32 ;  /* 0x00000001131d7824 */ /* 0x000fe200078e0a20 */
[----:B------:R-:W-:-:S03]  /*04f0*/  I2FP.F32.S32 R32, R32 ;  /* 0x0000002000207245 */ /* 0x000fc60000201400 */
[----:B------:R-:W-:Y:S02]  /*0500*/  FADD R29, R29, -1 ;  /* 0xbf8000001d1d7421 */ /* 0x000fe40000000000 */
[----:B------:R-:W-:Y:S02]  /*0510*/  FFMA R32, R32, 1.1920928955078125e-07, R33 ;  /* 0x3400000020207823 */ /* 0x000fe40000000021 */
[----:B------:R-:W-:-:S04]  /*0520*/  FFMA R12, R29, -R12, 0.14084610342979431152 ;  /* 0x3e1039f61d0c7423 */ /* 0x000fc8000000080c */
[----:B------:R-:W-:-:S04]  /*0530*/  FFMA R12, R29, R12, -0.12148627638816833496 ;  /* 0xbdf8cdcc1d0c7423 */ /* 0x000fc8000000000c */
[----:B------:R-:W-:-:S04]  /*0540*/  FFMA R12, R29, R12, 0.13980610668659210205 ;  /* 0x3e0f29551d0c7423 */ /* 0x000fc8000000000c */
[----:B------:R-:W-:-:S04]  /*0550*/  FFMA R12, R29, R12, -0.16684235632419586182 ;  /* 0xbe2ad8b91d0c7423 */ /* 0x000fc8000000000c */
[----:B------:R-:W-:-:S04]  /*0560*/  FFMA R12, R29, R12, 0.20012299716472625732 ;  /* 0x3e4ced0b1d0c7423 */ /* 0x000fc8000000000c */
[----:B------:R-:W-:Y:S01]  /*0570*/  FFMA R34, R29, R12, -0.24999669194221496582 ;  /* 0xbe7fff221d227423 */ /* 0x000fe2000000000c */
[----:B------:R-:W-:-:S03]  /*0580*/  IMAD.MOV.U32 R12, RZ, RZ, R21 ;  /* 0x000000ffff0c7224 */ /* 0x000fc600078e0015 */
[C---:B------:R-:W-:Y:S02]  /*0590*/  FFMA R34, R29.reuse, R34, 0.33333182334899902344 ;  /* 0x3eaaaa781d227423 */ /* 0x040fe40000000022 */
[----:B------:R1:W-:Y:S02]  /*05a0*/  STG.E.64 desc[UR8][R16.64+0x10], R12 ;  /* 0x0000100c10007986 */ /* 0x0003e4000c101b08 */
[----:B------:R-:W-:-:S04]  /*05b0*/  FFMA R34, R29, R34, -0.5 ;  /* 0xbf0000001d227423 */ /* 0x000fc80000000022 */
[----:B------:R-:W-:-:S04]  /*05c0*/  FMUL R34, R29, R34 ;  /* 0x000000221d227220 */ /* 0x000fc80000400000 */
[----:B------:R-:W-:-:S04]  /*05d0*/  FFMA R29, R29, R34, R29 ;  /* 0x000000221d1d7223 */ /* 0x000fc8000000001d */
[----:B------:R-:W-:Y:S01]  /*05e0*/  FFMA R32, R32, 0.69314718246459960938, R29 ;  /* 0x3f31721820207823 */ /* 0x000fe2000000001d */
[----:B------:R-:W-:Y:S01]  /*05f0*/  @P0 FFMA R32, R19, R24, +INF ;  /* 0x7f80000013200423 */ /* 0x000fe20000000018 */
[----:B-1----:R-:W-:Y:S01]  /*0600*/  FFMA R12, R23, -5.3903029534742383927e-15, R22 ;  /* 0xa7c234c5170c7823 */ /* 0x002fe20000000016 */
[----:B------:R-:W-:Y:S01]  /*0610*/  IMAD.MOV.U32 R29, RZ, RZ, R21 ;  /* 0x000000ffff1d7224 */ /* 0x000fe200078e0015 */
[----:B------:R-:W-:Y:S02]  /*0620*/  MOV R19, R20 ;  /* 0x0000001400137202 */ /* 0x000fe40000000f00 */
[----:B------:R-:W-:Y:S01]  /*0630*/  FSEL R32, R32, -INF , P1 ;  /* 0xff80000020207808 */ /* 0x000fe20000800000 */
[----:B------:R-:W-:Y:S06]  /*0640*/  @!P2 BRA `(.L_x_7) ;  /* 0x00000004007ca947 */ /* 0x000fec0003800000 */
[----:B------:R-:W-:-:S13]  /*0650*/  FSETP.NEU.AND P0, PT, |R30|, +INF , PT ;  /* 0x7f8000001e00780b */ /* 0x000fda0003f0d200 */
[----:B------:R-:W-:Y:S01]  /*0660*/  @!P0 FMUL R12, RZ, R30 ;  /* 0x0000001eff0c8220 */ /* 0x000fe20000400000 */
[----:B------:R-:W-:Y:S01]  /*0670*/  @!P0 IMAD.MOV.U32 R31, RZ, RZ, RZ ;  /* 0x000000ffff1f8224 */ /* 0x000fe200078e00ff */
[----:B------:R-:W-:Y:S06]  /*0680*/  @!P0 BRA `(.L_x_7) ;  /* 0x00000004006c8947 */ /* 0x000fec0003800000 */
[----:B------:R-:W-:Y:S01]  /*0690*/  IMAD.SHL.U32 R12, R30, 0x100, RZ ;  /* 0x000001001e0c7824 */ /* 0x000fe200078e00ff */
[----:B------:R-:W1:Y:S01]  /*06a0*/  LDCU.64 UR6, c[0x4][0x40] ;  /* 0x01000800ff0677ac */ /* 0x000e620008000a00 */
[----:B------:R-:W-:Y:S02]  /*06b0*/  IMAD.MOV.U32 R31, RZ, RZ, RZ ;  /* 0x000000ffff1f7224 */ /* 0x000fe400078e00ff */
[----:B------:R-:W-:Y:S01]  /*06c0*/  IMAD.MOV.U32 R34, RZ, RZ, RZ ;  /* 0x000000ffff227224 */ /* 0x000fe200078e00ff */
[----:B------:R-:W-:Y:S01]  /*06d0*/  LOP3.LUT R33, R12, 0x80000000, RZ, 0xfc, !PT ;  /* 0x800000000c217812 */ /* 0x000fe200078efcff */
[----:B------:R-:W-:Y:S01]  /*06e0*/  UMOV UR5, URZ ;  /* 0x000000ff00057c82 */ /* 0x000fe20008000000 */
[----:B------:R-:W-:-:S05]  /*06f0*/  UMOV UR4, URZ ;  /* 0x000000ff00047c82 */ /* 0x000fca0008000000 */
.L_x_8:
[----:B-1----:R-:W-:Y:S02]  /*0700*/  IMAD.U32 R22, RZ, RZ, UR6 ;  /* 0x00000006ff167e24 */ /* 0x002fe4000f8e00ff */
[----:B------:R-:W-:-:S05]  /*0710*/  IMAD.U32 R23, RZ, RZ, UR7 ;  /* 0x00000007ff177e24 */ /* 0x000fca000f8e00ff */
[----:B------:R-:W2:Y:S01]  /*0720*/  LDG.E.CONSTANT R22, desc[UR8][R22.64] ;  /* 0x0000000816167981 */ /* 0x000ea2000c1e9900 */
[----:B------:R-:W-:Y:S01]  /*0730*/  UIADD3 UR4, UPT, UPT, UR4, 0x1, URZ ;  /* 0x0000000104047890 */ /* 0x000fe2000fffe0ff */
[C---:B------:R-:W-:Y:S01]  /*0740*/  ISETP.EQ.AND P0, PT, R34.reuse, RZ, PT ;  /* 0x000000ff2200720c */ /* 0x040fe20003f02270 */
[----:B------:R-:W-:Y:S01]  /*0750*/  UIADD3 UR6, UP1, UPT, UR6, 0x4, URZ ;  /* 0x0000000406067890 */ /* 0x000fe2000ff3e0ff */
[C---:B------:R-:W-:Y:S01]  /*0760*/  ISETP.EQ.AND P1, PT, R34.reuse, 0x4, PT ;  /* 0x000000042200780c */ /* 0x040fe20003f22270 */
[----:B------:R-:W-:Y:S01]  /*0770*/  UISETP.NE.AND UP0, UPT, UR4, 0x6, UPT ;  /* 0x000000060400788c */ /* 0x000fe2000bf05270 */
[C---:B------:R-:W-:Y:S01]  /*0780*/  ISETP.EQ.AND P2, PT, R34.reuse, 0x8, PT ;  /* 0x000000082200780c */ /* 0x040fe20003f42270 */
[----:B------:R-:W-:Y:S01]  /*0790*/  UIADD3.X UR7, UPT, UPT, URZ, UR7, URZ, UP1, !UPT ;  /* 0x00000007ff077290 */ /* 0x000fe20008ffe4ff */
[C---:B------:R-:W-:Y:S02]  /*07a0*/  ISETP.EQ.AND P3, PT, R34.reuse, 0xc, PT ;  /* 0x0000000c2200780c */ /* 0x040fe40003f62270 */
[----:B------:R-:W-:-:S02]  /*07b0*/  ISETP.EQ.AND P4, PT, R34, 0x10, PT ;  /* 0x000000102200780c */ /* 0x000fc40003f82270 */
[C---:B------:R-:W-:Y:S01]  /*07c0*/  ISETP.EQ.AND P5, PT, R34.reuse, 0x14, PT ;  /* 0x000000142200780c */ /* 0x040fe20003fa2270 */
[----:B------:R-:W-:Y:S02]  /*07d0*/  VIADD R34, R34, 0x4 ;  /* 0x0000000422227836 */ /* 0x000fe40000000000 */
[----:B--2---:R-:W-:-:S03]  /*07e0*/  IMAD.WIDE.U32 R24, R22, R33, RZ ;  /* 0x0000002116187225 */ /* 0x004fc600078e00ff */
[----:B------:R-:W-:-:S04]  /*07f0*/  IADD3 R12, P6, PT, R24, R31, RZ ;  /* 0x0000001f180c7210 */ /* 0x000fc80007fde0ff */
[----:B------:R-:W-:Y:S01]  /*0800*/  IADD3.X R31, PT, PT, R25, UR5, RZ, P6, !PT ;  /* 0x00000005191f7c10 */ /* 0x000fe2000b7fe4ff */
[--C-:B------:R-:W-:Y:S01]  /*0810*/  @P1 IMAD.MOV.U32 R10, RZ, RZ, R12.reuse ;  /* 0x000000ffff0a1224 */ /* 0x100fe200078e000c */
[----:B------:R-:W-:Y:S01]  /*0820*/  @P0 MOV R9, R12 ;  /* 0x0000000c00090202 */ /* 0x000fe20000000f00 */
[--C-:B------:R-:W-:Y:S02]  /*0830*/  @P2 IMAD.MOV.U32 R11, RZ, RZ, R12.reuse ;  /* 0x000000ffff0b2224 */ /* 0x100fe400078e000c */
[--C-:B------:R-:W-:Y:S02]  /*0840*/  @P3 IMAD.MOV.U32 R26, RZ, RZ, R12.reuse ;  /* 0x000000ffff1a3224 */ /* 0x100fe400078e000c */
[--C-:B------:R-:W-:Y:S02]  /*0850*/  @P4 IMAD.MOV.U32 R27, RZ, RZ, R12.reuse ;  /* 0x000000ffff1b4224 */ /* 0x100fe400078e000c */
[----:B------:R-:W-:Y:S01]  /*0860*/  @P5 IMAD.MOV.U32 R7, RZ, RZ, R12 ;  /* 0x000000ffff075224 */ /* 0x000fe200078e000c */
[----:B------:R-:W-:Y:S06]  /*0870*/  BRA.U UP0, `(.L_x_8) ;  /* 0xfffffffd00a07547 */ /* 0x000fec000b83ffff */
[----:B------:R-:W-:Y:S01]  /*0880*/  SHF.R.U32.HI R22, RZ, 0x17, R30 ;  /* 0x00000017ff167819 */ /* 0x000fe2000001161e */
[----:B------:R-:W-:Y:S03]  /*0890*/  BSSY.RECONVERGENT B3, `(.L_x_9) ;  /* 0x0000028000037945 */ /* 0x000fe60003800200 */
[C---:B------:R-:W-:Y:S02]  /*08a0*/  LOP3.LUT R12, R22.reuse, 0xe0, RZ, 0xc0, !PT ;  /* 0x000000e0160c7812 */ /* 0x040fe400078ec0ff */
[----:B------:R-:W-:Y:S02]  /*08b0*/  LOP3.LUT P6, RZ, R22, 0x1f, RZ, 0xc0, !PT ;  /* 0x0000001f16ff7812 */ /* 0x000fe400078cc0ff */
[----:B------:R-:W-:-:S04]  /*08c0*/  IADD3 R12, PT, PT, R12, -0x80, RZ ;  /* 0xffffff800c0c7810 */ /* 0x000fc80007ffe0ff */
[----:B------:R-:W-:-:S05]  /*08d0*/  SHF.R.U32.HI R12, RZ, 0x5, R12 ;  /* 0x00000005ff0c7819 */ /* 0x000fca000001160c */
[----:B------:R-:W-:-:S05]  /*08e0*/  IMAD.U32 R25, R12, -0x4, RZ ;  /* 0xfffffffc0c197824 */ /* 0x000fca00078e00ff */
[C---:B------:R-:W-:Y:S02]  /*08f0*/  ISETP.EQ.AND P3, PT, R25.reuse, -0x18, PT ;  /* 0xffffffe81900780c */ /* 0x040fe40003f62270 */
[C---:B------:R-:W-:Y:S02]  /*0900*/  ISETP.EQ.AND P4, PT, R25.reuse, -0x14, PT ;  /* 0xffffffec1900780c */ /* 0x040fe40003f82270 */
[C---:B------:R-:W-:Y:S02]  /*0910*/  ISETP.EQ.AND P2, PT, R25.reuse, -0x10, PT ;  /* 0xfffffff01900780c */ /* 0x040fe40003f42270 */
[C---:B------:R-:W-:Y:S02]  /*0920*/  ISETP.EQ.AND P1, PT, R25.reuse, -0xc, PT ;  /* 0xfffffff41900780c */ /* 0x040fe40003f22270 */
[C---:B------:R-:W-:Y:S02]  /*0930*/  ISETP.EQ.AND P0, PT, R25.reuse, -0x8, PT ;  /* 0xfffffff81900780c */ /* 0x040fe40003f02270 */
[----:B------:R-:W-:-:S03]  /*0940*/  ISETP.EQ.AND P5, PT, R25, RZ, PT ;  /* 0x000000ff1900720c */ /* 0x000fc60003fa2270 */
[--C-:B------:R-:W-:Y:S01]  /*0950*/  @P3 IMAD.MOV.U32 R12, RZ, RZ, R9.reuse ;  /* 0x000000ffff0c3224 */ /* 0x100fe200078e0009 */
[C---:B------:R-:W-:Y:S01]  /*0960*/  ISETP.EQ.AND P3, PT, R25.reuse, -0x4, PT ;  /* 0xfffffffc1900780c */ /* 0x040fe20003f62270 */
[----:B------:R-:W-:Y:S02]  /*0970*/  @P4 IMAD.MOV.U32 R23, RZ, RZ, R9 ;  /* 0x000000ffff174224 */ /* 0x000fe400078e0009 */
[--C-:B------:R-:W-:Y:S01]  /*0980*/  @P4 IMAD.MOV.U32 R12, RZ, RZ, R10.reuse ;  /* 0x000000ffff0c4224 */ /* 0x100fe200078e000a */
[----:B------:R-:W-:Y:S01]  /*0990*/  ISETP.EQ.AND P4, PT, R25, 0x4, PT ;  /* 0x000000041900780c */ /* 0x000fe20003f82270 */
[----:B------:R-:W-:Y:S01]  /*09a0*/  @P2 IMAD.MOV.U32 R23, RZ, RZ, R10 ;  /* 0x000000ffff172224 */ /* 0x000fe200078e000a */
[----:B------:R-:W-:Y:S01]  /*09b0*/  @P1 MOV R23, R11 ;  /* 0x0000000b00171202 */ /* 0x000fe20000000f00 */
[----:B------:R-:W-:Y:S02]  /*09c0*/  @P2 IMAD.MOV.U32 R12, RZ, RZ, R11 ;  /* 0x000000ffff0c2224 */ /* 0x000fe400078e000b */
[----:B------:R-:W-:-:S02]  /*09d0*/  @P1 IMAD.MOV.U32 R12, RZ, RZ, R26 ;  /* 0x000000ffff0c1224 */ /* 0x000fc400078e001a */
[----:B------:R-:W-:Y:S02]  /*09e0*/  @P0 IMAD.MOV.U32 R23, RZ, RZ, R26 ;  /* 0x000000ffff170224 */ /* 0x000fe400078e001a */
[--C-:B------:R-:W-:Y:S02]  /*09f0*/  @P0 IMAD.MOV.U32 R12, RZ, RZ, R27.reuse ;  /* 0x000000ffff0c0224 */ /* 0x100fe400078e001b */
[----:B------:R-:W-:Y:S01]  /*0a00*/  @P3 IMAD.MOV.U32 R23, RZ, RZ, R27 ;  /* 0x000000ffff173224 */ /* 0x000fe200078e001b */
[----:B------:R-:W-:Y:S01]  /*0a10*/  @P5 MOV R23, R7 ;  /* 0x0000000700175202 */ /* 0x000fe20000000f00 */
[----:B------:R-:W-:Y:S02]  /*0a20*/  @P3 IMAD.MOV.U32 R12, RZ, RZ, R7 ;  /* 0x000000ffff0c3224 */ /* 0x000fe400078e0007 */
[--C-:B------:R-:W-:Y:S02]  /*0a30*/  @P5 IMAD.MOV.U32 R12, RZ, RZ, R31.reuse ;  /* 0x000000ffff0c5224 */ /* 0x100fe400078e001f */
[----:B------:R-:W-:Y:S01]  /*0a40*/  @P4 IMAD.MOV.U32 R23, RZ, RZ, R31 ;  /* 0x000000ffff174224 */ /* 0x000fe200078e001f */
[----:B------:R-:W-:Y:S06]  /*0a50*/  @!P6 BRA `(.L_x_10) ;  /* 0x00000000002ce947 */ /* 0x000fec0003800000 */
[----:B------:R-:W-:Y:S01]  /*0a60*/  @P2 IMAD.MOV.U32 R24, RZ, RZ, R9 ;  /* 0x000000ffff182224 */ /* 0x000fe200078e0009 */
[----:B------:R-:W-:Y:S01]  /*0a70*/  LOP3.LUT R22, R22, 0x1f, RZ, 0xc0, !PT ;  /* 0x0000001f16167812 */ /* 0x000fe200078ec0ff */
[----:B------:R-:W-:Y:S02]  /*0a80*/  @P1 IMAD.MOV.U32 R24, RZ, RZ, R10 ;  /* 0x000000ffff181224 */ /* 0x000fe400078e000a */
[----:B------:R-:W-:Y:S01]  /*0a90*/  @P0 IMAD.MOV.U32 R24, RZ, RZ, R11 ;  /* 0x000000ffff180224 */ /* 0x000fe200078e000b */
[----:B------:R-:W-:Y:S02]  /*0aa0*/  ISETP.EQ.AND P0, PT, R25, 0x8, PT ;  /* 0x000000081900780c */ /* 0x000fe40003f02270 */
[----:B------:R-:W-:Y:S01]  /*0ab0*/  @P3 MOV R24, R26 ;  /* 0x0000001a00183202 */ /* 0x000fe20000000f00 */
[----:B------:R-:W-:Y:S01]  /*0ac0*/  @P5 IMAD.MOV.U32 R24, RZ, RZ, R27 ;  /* 0x000000ffff185224 */ /* 0x000fe200078e001b */
[----:B------:R-:W-:Y:S01]  /*0ad0*/  SHF.L.W.U32.HI R12, R23, R22, R12 ;  /* 0x00000016170c7219 */ /* 0x000fe20000010e0c */
[----:B------:R-:W-:-:S08]  /*0ae0*/  @P4 IMAD.MOV.U32 R24, RZ, RZ, R7 ;  /* 0x000000ffff184224 */ /* 0x000fd000078e0007 */
[----:B------:R-:W-:-:S05]  /*0af0*/  @P0 IMAD.MOV.U32 R24, RZ, RZ, R31 ;  /* 0x000000ffff180224 */ /* 0x000fca00078e001f */
[----:B------:R-:W-:-:S07]  /*0b00*/  SHF.L.W.U32.HI R23, R24, R22, R23 ;  /* 0x0000001618177219 */ /* 0x000fce0000010e17 */
.L_x_10:
[----:B------:R-:W-:Y:S05]  /*0b10*/  BSYNC.RECONVERGENT B3 ;  /* 0x0000000000037941 */ /* 0x000fea0003800200 */
.L_x_9:
[C-C-:B------:R-:W-:Y:S01]  /*0b20*/  SHF.L.W.U32.HI R31, R23.reuse, 0x2, R12.reuse ;  /* 0x00000002171f7819 */ /* 0x140fe20000010e0c */
[----:B------:R-:W-:Y:S01]  /*0b30*/  IMAD.SHL.U32 R23, R23, 0x4, RZ ;  /* 0x0000000417177824 */ /* 0x000fe200078e00ff */
[----:B------:R-:W-:Y:S01]  /*0b40*/  UMOV UR4, 0x54442d19 ;  /* 0x54442d1900047882 */ /* 0x000fe20000000000 */
[----:B------:R-:W-:Y:S01]  /*0b50*/  UMOV UR5, 0x3bf921fb ;  /* 0x3bf921fb00057882 */ /* 0x000fe20000000000 */
[----:B------:R-:W-:Y:S02]  /*0b60*/  SHF.R.S32.HI R24, RZ, 0x1f, R31 ;  /* 0x0000001fff187819 */ /* 0x000fe4000001141f */
[----:B------:R-:W-:Y:S02]  /*0b70*/  SHF.R.U32.HI R12, RZ, 0x1e, R12 ;  /* 0x0000001eff0c7819 */ /* 0x000fe4000001160c */
[C---:B------:R-:W-:Y:S02]  /*0b80*/  LOP3.LUT R22, R24.reuse, R23, RZ, 0x3c, !PT ;  /* 0x0000001718167212 */ /* 0x040fe400078e3cff */
[----:B------:R-:W-:-:S02]  /*0b90*/  LOP3.LUT R23, R24, R31, RZ, 0x3c, !PT ;  /* 0x0000001f18177212 */ /* 0x000fc400078e3cff */
[----:B------:R-:W-:Y:S02]  /*0ba0*/  ISETP.GE.AND P0, PT, R30, RZ, PT ;  /* 0x000000ff1e00720c */ /* 0x000fe40003f06270 */
[C---:B------:R-:W-:Y:S02]  /*0bb0*/  LOP3.LUT R30, R31.reuse, R30, RZ, 0x3c, !PT ;  /* 0x0000001e1f1e7212 */ /* 0x040fe400078e3cff */
[----:B------:R-:W1:Y:S01]  /*0bc0*/  I2F.F64.S64 R22, R22 ;  /* 0x0000001600167312 */ /* 0x000e620000301c00 */
[----:B------:R-:W-:Y:S02]  /*0bd0*/  LEA.HI R31, R31, R12, RZ, 0x1 ;  /* 0x0000000c1f1f7211 */ /* 0x000fe400078f08ff */
[----:B------:R-:W-:-:S03]  /*0be0*/  ISETP.GE.AND P1, PT, R30, RZ, PT ;  /* 0x000000ff1e00720c */ /* 0x000fc60003f26270 */
[----:B------:R-:W-:-:S05]  /*0bf0*/  IMAD.MOV R12, RZ, RZ, -R31 ;  /* 0x000000ffff0c7224 */ /* 0x000fca00078e0a1f */
[----:B------:R-:W-:Y:S01]  /*0c00*/  @!P0 MOV R31, R12 ;  /* 0x0000000c001f8202 */ /* 0x000fe20000000f00 */
[----:B-1----:R-:W-:-:S10]  /*0c10*/  DMUL R24, R22, UR4 ;  /* 0x0000000416187c28 */ /* 0x002fd40008000000 */
[----:B------:R-:W1:Y:S02]  /*0c20*/  F2F.F32.F64 R24, R24 ;  /* 0x0000001800187310 */ /* 0x000e640000301000 */
[----:B-1----:R-:W-:-:S07]  /*0c30*/  FSEL R12, -R24, R24, !P1 ;  /* 0x00000018180c7208 */ /* 0x002fce0004800100 */
.L_x_7:
[----:B------:R-:W-:Y:S05]  /*0c40*/  BSYNC.RECONVERGENT B2 ;  /* 0x0000000000027941 */ /* 0x000fea0003800200 */
.L_x_6:
[C---:B------:R-:W-:Y:S01]  /*0c50*/  LOP3.LUT R24, R31.reuse, 0x1, RZ, 0xc0, !PT ;  /* 0x000000011f187812 */ /* 0x040fe200078ec0ff */
[----:B------:R-:W-:Y:S02]  /*0c60*/  IMAD.MOV.U32 R22, RZ, RZ, 0x37cbac00 ;  /* 0x37cbac00ff167424 */ /* 0x000fe400078e00ff */
[----:B------:R-:W-:Y:S01]  /*0c70*/  FMUL R23, R12, R12 ;  /* 0x0000000c0c177220 */ /* 0x000fe20000400000 */
[----:B------:R-:W-:Y:S01]  /*0c80*/  VIADD R31, R31, 0x1 ;  /* 0x000000011f1f7836 */ /* 0x000fe20000000000 */
[----:B------:R-:W-:Y:S01]  /*0c90*/  ISETP.NE.U32.AND P0, PT, R24, 0x1, PT ;  /* 0x000000011800780c */ /* 0x000fe20003f05070 */
[----:B------:R-:W-:Y:S02]  /*0ca0*/  IMAD.MOV.U32 R24, RZ, RZ, 0x3c0885e4 ;  /* 0x3c0885e4ff187424 */ /* 0x000fe400078e00ff */
[----:B------:R-:W-:Y:S01]  /*0cb0*/  FFMA R22, R23, R22, -0.0013887860113754868507 ;  /* 0xbab607ed17167423 */ /* 0x000fe20000000016 */
[----:B------:R-:W-:Y:S01]  /*0cc0*/  IMAD.MOV.U32 R25, RZ, RZ, 0x3e2aaaa8 ;  /* 0x3e2aaaa8ff197424 */ /* 0x000fe200078e00ff */
[----:B------:R-:W-:Y:S01]  /*0cd0*/  LOP3.LUT P1, RZ, R31, 0x2, RZ, 0xc0, !PT ;  /* 0x000000021fff7812 */ /* 0x000fe2000782c0ff */
[----:B------:R-:W-:Y:S01]  /*0ce0*/  FMUL R32, R32, R5 ;  /* 0x0000000520207220 */ /* 0x000fe20000400000 */
[----:B------:R-:W-:-:S02]  /*0cf0*/  FSEL R24, R24, 0.041666727513074874878, !P0 ;  /* 0x3d2aaabb18187808 */ /* 0x000fc40004000000 */
[----:B------:R-:W-:Y:S02]  /*0d00*/  FSEL R22, R22, -0.00019574658654164522886, P0 ;  /* 0xb94d415316167808 */ /* 0x000fe40000000000 */
[----:B------:R-:W-:Y:S02]  /*0d10*/  FSEL R12, R12, 1, !P0 ;  /* 0x3f8000000c0c7808 */ /* 0x000fe40004000000 */
[----:B------:R-:W-:Y:S01]  /*0d20*/  FSEL R31, -R25, -0.4999999701976776123, !P0 ;  /* 0xbeffffff191f7808 */ /* 0x000fe20004000100 */
[C---:B------:R-:W-:Y:S02]  /*0d30*/  FFMA R22, R23.reuse, R22, R24 ;  /* 0x0000001617167223 */ /* 0x040fe40000000018 */
[C---:B------:R-:W-:Y:S02]  /*0d40*/  FFMA R25, R23.reuse, R12, RZ ;  /* 0x0000000c17197223 */ /* 0x040fe400000000ff */
[----:B------:R-:W-:-:S04]  /*0d50*/  FFMA R22, R23, R22, R31 ;  /* 0x0000001617167223 */ /* 0x000fc8000000001f */
[----:B------:R-:W-:-:S04]  /*0d60*/  FFMA R25, R25, R22, R12 ;  /* 0x0000001619197223 */ /* 0x000fc8000000000c */
[----:B------:R-:W-:-:S04]  /*0d70*/  @P1 FADD R25, RZ, -R25 ;  /* 0x80000019ff191221 */ /* 0x000fc80000000000 */
[----:B------:R-:W-:-:S05]  /*0d80*/  FFMA R8, R25, -R32, R8 ;  /* 0x8000002019087223 */ /* 0x000fca0000000008 */
[----:B------:R-:W-:-:S13]  /*0d90*/  FSETP.GEU.AND P0, PT, R8, RZ, PT ;  /* 0x000000ff0800720b */ /* 0x000fda0003f0e000 */
[----:B------:R-:W-:Y:S05]  /*0da0*/  @!P0 BRA `(.L_x_11) ;  /* 0x0000000000c48947 */ /* 0x000fea0003800000 */
[----:B------:R-:W1:Y:S02]  /*0db0*/  LDCU UR4, c[0x0][0x390] ;  /* 0x00007200ff0477ac */ /* 0x000e640008000800 */
[----:B-1----:R-:W-:-:S13]  /*0dc0*/  FSETP.GE.AND P0, PT, R8, UR4, PT ;  /* 0x0000000408007c0b */ /* 0x002fda000bf06000 */
[----:B------:R-:W-:Y:S05]  /*0dd0*/  @P0 BRA `(.L_x_12) ;  /* 0x0000000000b00947 */ /* 0x000fea0003800000 */
[----:B------:R-:W-:Y:S01]  /*0de0*/  SHF.R.U32.HI R23, RZ, 0x2, R14 ;  /* 0x00000002ff177819 */ /* 0x000fe2000001160e */
[----:B------:R-:W-:Y:S01]  /*0df0*/  IMAD.SHL.U32 R12, R13, 0x10, RZ ;  /* 0x000000100d0c7824 */ /* 0x000fe200078e00ff */
[----:B------:R1:W-:Y:S01]  /*0e00*/  STG.E.64 desc[UR8][R16.64+0x8], R20 ;  /* 0x0000081410007986 */ /* 0x0003e2000c101b08 */
[----:B------:R-:W-:Y:S01]  /*0e10*/  IMAD.MOV.U32 R22, RZ, RZ, R13 ;  /* 0x000000ffff167224 */ /* 0x000fe200078e000d */
[----:B------:R-:W-:-:S04]  /*0e20*/  LOP3.LUT R23, R23, R14, RZ, 0x3c, !PT ;  /* 0x0000000e17177212 */ /* 0x000fc800078e3cff */
[----:B------:R-:W-:-:S04]  /*0e30*/  SHF.L.U32 R14, R23, 0x1, RZ ;  /* 0x00000001170e7819 */ /* 0x000fc800000006ff */
[----:B------:R-:W-:Y:S01]  /*0e40*/  LOP3.LUT R12, R23, R14, R12, 0x96, !PT ;  /* 0x0000000e170c7212 */ /* 0x000fe200078e960c */
[----:B------:R-:W-:-:S03]  /*0e50*/  VIADD R14, R18, 0xb0f8a ;  /* 0x000b0f8a120e7836 */ /* 0x000fc60000000000 */
[----:B------:R-:W-:Y:S02]  /*0e60*/  LOP3.LUT R23, R12, R13, RZ, 0x3c, !PT ;  /* 0x0000000d0c177212 */ /* 0x000fe400078e3cff */
[----:B------:R1:W-:Y:S03]  /*0e70*/  STG.E.64 desc[UR8][R16.64], R14 ;  /* 0x0000000e10007986 */ /* 0x0003e6000c101b08 */
[----:B------:R-:W-:Y:S01]  /*0e80*/  IMAD.IADD R12, R23, 0x1, R14 ;  /* 0x00000001170c7824 */ /* 0x000fe200078e020e */
[----:B------:R1:W-:Y:S04]  /*0e90*/  STG.E.64 desc[UR8][R16.64+0x10], R22 ;  /* 0x0000101610007986 */ /* 0x0003e8000c101b08 */
[----:B------:R-:W-:-:S05]  /*0ea0*/  I2FP.F32.U32 R25, R12 ;  /* 0x0000000c00197245 */ /* 0x000fca0000201000 */
[----:B------:R-:W-:-:S05]  /*0eb0*/  FFMA R25, R25, R28, 1.1641532182693481445e-10 ;  /* 0x2f00000019197423 */ /* 0x000fca000000001c */
[----:B------:R-:W-:-:S13]  /*0ec0*/  FSETP.GEU.AND P0, PT, R25, R6, PT ;  /* 0x000000061900720b */ /* 0x000fda0003f0e000 */
[----:B-1----:R-:W-:Y:S05]  /*0ed0*/  @!P0 BRA `(.L_x_13) ;  /* 0x00000000005c8947 */ /* 0x002fea0003800000 */
[----:B------:R-:W-:Y:S01]  /*0ee0*/  SHF.R.U32.HI R12, RZ, 0x2, R15 ;  /* 0x00000002ff0c7819 */ /* 0x000fe2000001160f */
[----:B------:R-:W-:Y:S01]  /*0ef0*/  IMAD.MOV.U32 R20, RZ, RZ, R23 ;  /* 0x000000ffff147224 */ /* 0x000fe200078e0017 */
[----:B------:R-:W-:Y:S01]  /*0f00*/  UMOV UR4, 0x54442d18 ;  /* 0x54442d1800047882 */ /* 0x000fe20000000000 */
[----:B------:R-:W-:Y:S01]  /*0f10*/  VIADD R18, R18, 0x10974f ;  /* 0x0010974f12127836 */ /* 0x000fe20000000000 */
[----:B------:R-:W-:Y:S01]  /*0f20*/  LOP3.LUT R12, R12, R15, RZ, 0x3c, !PT ;  /* 0x0000000f0c0c7212 */ /* 0x000fe200078e3cff */
[----:B------:R-:W-:Y:S01]  /*0f30*/  IMAD.SHL.U32 R15, R20, 0x10, RZ ;  /* 0x00000010140f7824 */ /* 0x000fe200078e00ff */
[----:B------:R-:W-:Y:S02]  /*0f40*/  UMOV UR5, 0x400921fb ;  /* 0x400921fb00057882 */ /* 0x000fe40000000000 */
[C---:B------:R-:W-:Y:S01]  /*0f50*/  SHF.L.U32 R14, R12.reuse, 0x1, RZ ;  /* 0x000000010c0e7819 */ /* 0x040fe200000006ff */
[----:B------:R1:W-:Y:S03]  /*0f60*/  STG.E.64 desc[UR8][R16.64], R18 ;  /* 0x0000001210007986 */ /* 0x0003e6000c101b08 */
[----:B------:R-:W-:Y:S01]  /*0f70*/  LOP3.LUT R15, R12, R14, R15, 0x96, !PT ;  /* 0x0000000e0c0f7212 */ /* 0x000fe200078e960f */
[----:B------:R-:W-:-:S03]  /*0f80*/  IMAD.MOV.U32 R12, RZ, RZ, R21 ;  /* 0x000000ffff0c7224 */ /* 0x000fc600078e0015 */
[----:B------:R-:W-:Y:S02]  /*0f90*/  LOP3.LUT R21, R15, R20, RZ, 0x3c, !PT ;  /* 0x000000140f157212 */ /* 0x000fe400078e3cff */
[----:B------:R1:W-:Y:S03]  /*0fa0*/  STG.E.64 desc[UR8][R16.64+0x8], R12 ;  /* 0x0000080c10007986 */ /* 0x0003e6000c101b08 */
[----:B------:R-:W-:Y:S01]  /*0fb0*/  IMAD.IADD R14, R21, 0x1, R18 ;  /* 0x00000001150e7824 */ /* 0x000fe200078e0212 */
[----:B------:R1:W-:Y:S04]  /*0fc0*/  STG.E.64 desc[UR8][R16.64+0x10], R20 ;  /* 0x0000101410007986 */ /* 0x0003e8000c101b08 */
[----:B------:R-:W-:-:S05]  /*0fd0*/  I2FP.F32.U32 R15, R14 ;  /* 0x0000000e000f7245 */ /* 0x000fca0000201000 */
[----:B------:R-:W-:-:S06]  /*0fe0*/  FFMA R15, R15, R28, 1.1641532182693481445e-10 ;  /* 0x2f0000000f0f7423 */ /* 0x000fcc000000001c */
[----:B------:R-:W2:Y:S02]  /*0ff0*/  F2F.F64.F32 R14, R15 ;  /* 0x0000000f000e7310 */ /* 0x000ea40000201800 */
[----:B--2---:R-:W-:Y:S01]  /*1000*/  DMUL R30, R14, UR4 ;  /* 0x000000040e1e7c28 */ /* 0x004fe20008000000 */
[----:B------:R-:W-:Y:S02]  /*1010*/  IMAD.MOV.U32 R14, RZ, RZ, R29 ;  /* 0x000000ffff0e7224 */ /* 0x000fe400078e001d */
[----:B------:R-:W-:-:S07]  /*1020*/  IMAD.MOV.U32 R15, RZ, RZ, R13 ;  /* 0x000000ffff0f7224 */ /* 0x000fce00078e000d */
[----:B------:R1:W2:Y:S01]  /*1030*/  F2F.F32.F64 R30, R30 ;  /* 0x0000001e001e7310 */ /* 0x0002a20000301000 */
[----:B------:R-:W-:Y:S05]  /*1040*/  BRA `(.L_x_14) ;  /* 0xfffffff000a47947 */ /* 0x000fea000383ffff */
.L_x_13:
[----:B------:R-:W1:Y:S01]  /*1050*/  LDC.64 R12, c[0x0][0x398] ;  /* 0x0000e600ff0c7b82 */ /* 0x000e620000000a00 */
[----:B------:R-:W-:Y:S01]  /*1060*/  IADD3 R3, PT, PT, R3, 0x1, RZ ;  /* 0x0000000103037810 */ /* 0x000fe20007ffe0ff */
[----:B-1----:R-:W-:-:S05]  /*1070*/  IMAD.WIDE R12, R4, 0x4, R12 ;  /* 0x00000004040c7825 */ /* 0x002fca00078e020c */
[----:B------:R1:W-:Y:S01]  /*1080*/  STG.E desc[UR8][R12.64], R8 ;  /* 0x000000080c007986 */ /* 0x0003e2000c101908 */
[----:B------:R-:W-:Y:S05]  /*1090*/  BRA `(.L_x_15) ;  /* 0x00000000000c7947 */ /* 0x000fea0003800000 */
.L_x_12:
[----:B------:R-:W-:Y:S01]  /*10a0*/  VIADD R2, R2, 0x1 ;  /* 0x0000000102027836 */ /* 0x000fe20000000000 */
[----:B------:R-:W-:Y:S06]  /*10b0*/  BRA `(.L_x_15) ;  /* 0x0000000000047947 */ /* 0x000fec0003800000 */
.L_x_11:
[----:B------:R-:W-:-:S07]  /*10c0*/  VIADD R0, R0, 0x1 ;  /* 0x0000000100007836 */ /* 0x000fce0000000000 */
.L_x_15:
[----:B------:R-:W-:Y:S05]  /*10d0*/  BSYNC.RECONVERGENT B1 ;  /* 0x0000000000017941 */ /* 0x000fea0003800200 */
.L_x_5:
[----:B------:R-:W2:Y:S01]  /*10e0*/  LDCU UR4, c[0x0][0x370] ;  /* 0x00006e00ff0477ac */ /* 0x000ea20008000800 */
[----:B-1----:R-:W2:Y:S01]  /*10f0*/  LDC R13, c[0x0][0x360] ;  /* 0x0000d800ff0d7b82 */ /* 0x002ea20000000800 */
[----:B------:R-:W1:Y:S01]  /*1100*/  LDCU UR5, c[0x0][0x3a8] ;  /* 0x00007500ff0577ac */ /* 0x000e620008000800 */
[----:B--2---:R-:W-:-:S05]  /*1110*/  IMAD R4, R13, UR4, R4 ;  /* 0x000000040d047c24 */ /* 0x004fca000f8e0204 */
[----:B-1----:R-:W-:-:S13]  /*1120*/  ISETP.GE.AND P0, PT, R4, UR5, PT ;  /* 0x0000000504007c0c */ /* 0x002fda000bf06270 */
[----:B------:R-:W-:Y:S05]  /*1130*/  @!P0 BRA `(.L_x_16) ;  /* 0xfffffff000508947 */ /* 0x000fea000383ffff */
.L_x_1:
[----:B------:R-:W-:Y:S05]  /*1140*/  BSYNC.RECONVERGENT B0 ;  /* 0x0000000000007941 */ /* 0x000fea0003800200 */
.L_x_0:
[----:B------:R-:W1:Y:S01]  /*1150*/  S2R R6, SR_LANEID ;  /* 0x0000000000067919 */ /* 0x000e620000000000 */
[----:B------:R-:W2:Y:S01]  /*1160*/  LDCU.64 UR6, c[0x0][0x3a0] ;  /* 0x00007400ff0677ac */ /* 0x000ea20008000a00 */
[----:B------:R-:W3:Y:S08]  /*1170*/  REDUX.SUM UR10, R0 ;  /* 0x00000000000a73c4 */ /* 0x000ef0000000c000 */
[----:B------:R-:W4:Y:S01]  /*1180*/  LDC.64 R4, c[0x0][0x3a0] ;  /* 0x0000e800ff047b82 */ /* 0x000f220000000a00 */
[----:B------:R-:W-:-:S02]  /*1190*/  VOTEU.ANY UR4, UPT, PT ;  /* 0x0000000000047886 */ /* 0x000fc400038e0100 */
[----:B------:R-:W-:-:S05]  /*11a0*/  UFLO.U32 UR4, UR4 ;  /* 0x00000004000472bd */ /* 0x000fca00080e0000 */
[----:B------:R-:W5:Y:S08]  /*11b0*/  REDUX.SUM UR11, R2 ;  /* 0x00000000020b73c4 */ /* 0x000f70000000c000 */
[----:B------:R-:W0:Y:S01]  /*11c0*/  REDUX.SUM UR12, R3 ;  /* 0x00000000030c73c4 */ /* 0x000e22000000c000 */
[----:B--2---:R-:W-:Y:S01]  /*11d0*/  UIADD3 UR5, UP0, UPT, UR6, 0x4, URZ ;  /* 0x0000000406057890 */ /* 0x004fe2000ff1e0ff */
[----:B---3--:R-:W-:Y:S01]  /*11e0*/  IMAD.U32 R9, RZ, RZ, UR10 ;  /* 0x0000000aff097e24 */ /* 0x008fe2000f8e00ff */
[----:B-1----:R-:W-:-:S02]  /*11f0*/  ISETP.EQ.U32.AND P0, PT, R6, UR4, PT ;  /* 0x0000000406007c0c */ /* 0x002fc4000bf02070 */
[----:B------:R-:W-:Y:S02]  /*1200*/  UIADD3.X UR4, UPT, UPT, URZ, UR7, URZ, UP0, !UPT ;  /* 0x00000007ff047290 */ /* 0x000fe400087fe4ff */
[----:B------:R-:W-:Y:S01]  /*1210*/  IMAD.U32 R6, RZ, RZ, UR5 ;  /* 0x00000005ff067e24 */ /* 0x000fe2000f8e00ff */
[----:B-----5:R-:W-:-:S03]  /*1220*/  MOV R11, UR11 ;  /* 0x0000000b000b7c02 */ /* 0x020fc60008000f00 */
[----:B------:R-:W-:Y:S02]  /*1230*/  IMAD.U32 R7, RZ, RZ, UR4 ;  /* 0x00000004ff077e24 */ /* 0x000fe4000f8e00ff */
[----:B0-----:R-:W-:-:S03]  /*1240*/  IMAD.U32 R3, RZ, RZ, UR12 ;  /* 0x0000000cff037e24 */ /* 0x001fc6000f8e00ff */
[----:B----4-:R-:W-:Y:S04]  /*1250*/  @P0 REDG.E.ADD.STRONG.GPU desc[UR8][R4.64], R9 ;  /* 0x000000090400098e */ /* 0x010fe8000c12e108 */
[----:B------:R-:W-:Y:S04]  /*1260*/  @P0 REDG.E.ADD.STRONG.GPU desc[UR8][R6.64], R11 ;  /* 0x0000000b0600098e */ /* 0x000fe8000c12e108 */
[----:B------:R-:W-:Y:S01]  /*1270*/  @P0 REDG.E.ADD.STRONG.GPU desc[UR8][R6.64+0x4], R3 ;  /* 0x000004030600098e */ /* 0x000fe2000c12e108 */
[----:B------:R-:W-:Y:S05]  /*1280*/  EXIT ;  /* 0x000000000000794d */ /* 0x000fea0003800000 */
        .weak           $__internal_0_$__cuda_sm20_rcp_rn_f32_slowpath
        .type           $__internal_0_$__cuda_sm20_rcp_rn_f32_slowpath,@function
        .size           $__internal_0_$__cuda_sm20_rcp_rn_f32_slowpath,($__internal_1_$__cuda_sm3x_div_rn_noftz_f32_slowpath - $__internal_0_$__cuda_sm20_rcp_rn_f32_slowpath)
$__internal_0_$__cuda_sm20_rcp_rn_f32_slowpath:
[----:B------:R-:W0:Y:S02]  /*1290*/  LDC R0, c[0x0][0x388] ;  /* 0x0000e200ff007b82 */ /* 0x000e240000000800 */
[----:B0-----:R-:W-:-:S05]  /*12a0*/  IMAD.SHL.U32 R3, R0, 0x2, RZ ;  /* 0x0000000200037824 */ /* 0x001fca00078e00ff */
[----:B------:R-:W-:-:S04]  /*12b0*/  SHF.R.U32.HI R2, RZ, 0x18, R3 ;  /* 0x00000018ff027819 */ /* 0x000fc80000011603 */
[----:B------:R-:W-:-:S13]  /*12c0*/  ISETP.NE.U32.AND P0, PT, R2, RZ, PT ;  /* 0x000000ff0200720c */ /* 0x000fda0003f05070 */
[----:B------:R-:W-:Y:S05]  /*12d0*/  @P0 BRA `(.L_x_17) ;  /* 0x0000000000280947 */ /* 0x000fea0003800000 */
[----:B------:R-:W-:-:S13]  /*12e0*/  ISETP.NE.AND P0, PT, R3, RZ, PT ;  /* 0x000000ff0300720c */ /* 0x000fda0003f05270 */
[----:B------:R2:W3:Y:S01]  /*12f0*/  @!P0 MUFU.RCP R2, R0 ;  /* 0x0000000000028308 */ /* 0x0004e20000001000 */
[----:B------:R-:W-:Y:S05]  /*1300*/  @!P0 BRA `(.L_x_18) ;  /* 0x0000000000a48947 */ /* 0x000fea0003800000 */
[----:B------:R-:W-:-:S04]  /*1310*/  FFMA R3, R0, 1.84467440737095516160e+19, RZ ;  /* 0x5f80000000037823 */ /* 0x000fc800000000ff */
[----:B--2---:R-:W3:Y:S02]  /*1320*/  MUFU.RCP R0, R3 ;  /* 0x0000000300007308 */ /* 0x004ee40000001000 */
[----:B---3--:R-:W-:-:S04]  /*1330*/  FFMA R2, R3, R0, -1 ;  /* 0xbf80000003027423 */ /* 0x008fc80000000000 */
[----:B------:R-:W-:-:S04]  /*1340*/  FADD.FTZ R5, -R2, -RZ ;  /* 0x800000ff02057221 */ /* 0x000fc80000010100 */
[----:B------:R-:W-:-:S04]  /*1350*/  FFMA R0, R0, R5, R0 ;  /* 0x0000000500007223 */ /* 0x000fc80000000000 */
[----:B------:R-:W-:Y:S01]  /*1360*/  FFMA R2, R0, 1.84467440737095516160e+19, RZ ;  /* 0x5f80000000027823 */ /* 0x000fe200000000ff */
[----:B------:R-:W-:Y:S06]  /*1370*/  BRA `(.L_x_18) ;  /* 0x0000000000887947 */ /* 0x000fec0003800000 */
.L_x_17:
[----:B------:R-:W-:-:S05]  /*1380*/  VIADD R3, R2, 0xffffff03 ;  /* 0xffffff0302037836 */ /* 0x000fca0000000000 */
[----:B------:R-:W-:-:S13]  /*1390*/  ISETP.GT.U32.AND P0, PT, R3, 0x1, PT ;  /* 0x000000010300780c */ /* 0x000fda0003f04070 */
[----:B------:R-:W-:Y:S05]  /*13a0*/  @P0 BRA `(.L_x_19) ;  /* 0x0000000000780947 */ /* 0x000fea0003800000 */
[----:B------:R-:W-:Y:S01]  /*13b0*/  LOP3.LUT R5, R0, 0x7fffff, RZ, 0xc0, !PT ;  /* 0x007fffff00057812 */ /* 0x000fe200078ec0ff */
[----:B------:R-:W-:-:S03]  /*13c0*/  IMAD.MOV.U32 R12, RZ, RZ, 0x3 ;  /* 0x00000003ff0c7424 */ /* 0x000fc600078e00ff */
[----:B------:R-:W-:Y:S02]  /*13d0*/  LOP3.LUT R5, R5, 0x3f800000, RZ, 0xfc, !PT ;  /* 0x3f80000005057812 */ /* 0x000fe400078efcff */
[----:B------:R-:W-:Y:S02]  /*13e0*/  SHF.L.U32 R9, R12, R3, RZ ;  /* 0x000000030c097219 */ /* 0x000fe400000006ff */
[----:B------:R-:W0:Y:S02]  /*13f0*/  MUFU.RCP R6, R5 ;  /* 0x0000000500067308 */ /* 0x000e240000001000 */
[----:B0-----:R-:W-:-:S04]  /*1400*/  FFMA R7, R5, R6, -1 ;  /* 0xbf80000005077423 */ /* 0x001fc80000000006 */
[----:B------:R-:W-:-:S04]  /*1410*/  FADD.FTZ R7, -R7, -RZ ;  /* 0x800000ff07077221 */ /* 0x000fc80000010100 */
[CCC-:B------:R-:W-:Y:S01]  /*1420*/  FFMA.RM R8, R6.reuse, R7.reuse, R6.reuse ;  /* 0x0000000706087223 */ /* 0x1c0fe20000004006 */
[----:B------:R-:W-:-:S04]  /*1430*/  FFMA.RP R7, R6, R7, R6 ;  /* 0x0000000706077223 */ /* 0x000fc80000008006 */
[C---:B------:R-:W-:Y:S02]  /*1440*/  LOP3.LUT R6, R8.reuse, 0x7fffff, RZ, 0xc0, !PT ;  /* 0x007fffff08067812 */ /* 0x040fe400078ec0ff */
[----:B------:R-:W-:Y:S02]  /*1450*/  FSETP.NEU.FTZ.AND P0, PT, R8, R7, PT ;  /* 0x000000070800720b */ /* 0x000fe40003f1d000 */
[----:B------:R-:W-:Y:S02]  /*1460*/  LOP3.LUT R6, R6, 0x800000, RZ, 0xfc, !PT ;  /* 0x0080000006067812 */ /* 0x000fe400078efcff */
[----:B------:R-:W-:Y:S02]  /*1470*/  SEL R7, RZ, 0xffffffff, !P0 ;  /* 0xffffffffff077807 */ /* 0x000fe40004000000 */
[----:B------:R-:W-:-:S03]  /*1480*/  LOP3.LUT R8, R9, R6, RZ, 0xc0, !PT ;  /* 0x0000000609087212 */ /* 0x000fc600078ec0ff */
[----:B------:R-:W-:Y:S01]  /*1490*/  IMAD.MOV R7, RZ, RZ, -R7 ;  /* 0x000000ffff077224 */ /* 0x000fe200078e0a07 */
[----:B------:R-:W-:-:S04]  /*14a0*/  SHF.R.U32.HI R8, RZ, R3, R8 ;  /* 0x00000003ff087219 */ /* 0x000fc80000011608 */
[----:B------:R-:W-:Y:S02]  /*14b0*/  LOP3.LUT P1, RZ, R7, R3, R6, 0xf8, !PT ;  /* 0x0000000307ff7212 */ /* 0x000fe4000782f806 */
[C---:B------:R-:W-:Y:S02]  /*14c0*/  LOP3.LUT P0, RZ, R8.reuse, 0x1, RZ, 0xc0, !PT ;  /* 0x0000000108ff7812 */ /* 0x040fe4000780c0ff */
[----:B------:R-:W-:-:S04]  /*14d0*/  LOP3.LUT P2, RZ, R8, 0x2, RZ, 0xc0, !PT ;  /* 0x0000000208ff7812 */ /* 0x000fc8000784c0ff */
[----:B------:R-:W-:Y:S02]  /*14e0*/  PLOP3.LUT P0, PT, P0, P1, P2, 0xe0, 0x0 ;  /* 0x000000000000781c */ /* 0x000fe40000703c20 */
[----:B------:R-:W-:Y:S02]  /*14f0*/  LOP3.LUT P1, RZ, R0, 0x7fffff, RZ, 0xc0, !PT ;  /* 0x007fffff00ff7812 */ /* 0x000fe4000782c0ff */
[----:B------:R-:W-:-:S04]  /*1500*/  SEL R3, RZ, 0x1, !P0 ;  /* 0x00000001ff037807 */ /* 0x000fc80004000000 */
[----:B------:R-:W-:-:S04]  /*1510*/  IADD3 R3, PT, PT, -R3, RZ, RZ ;  /* 0x000000ff03037210 */ /* 0x000fc80007ffe1ff */
[----:B------:R-:W-:Y:S01]  /*1520*/  ISETP.GE.AND P0, PT, R3, RZ, PT ;  /* 0x000000ff0300720c */ /* 0x000fe20003f06270 */
[----:B------:R-:W-:-:S05]  /*1530*/  VIADD R3, R2, 0xffffff04 ;  /* 0xffffff0402037836 */ /* 0x000fca0000000000 */
[----:B------:R-:W-:-:S07]  /*1540*/  SHF.R.U32.HI R3, RZ, R3, R6 ;  /* 0x00000003ff037219 */ /* 0x000fce0000011606 */
[----:B------:R-:W-:-:S04]  /*1550*/  @!P0 VIADD R3, R3, 0x1 ;  /* 0x0000000103038836 */ /* 0x000fc80000000000 */
[----:B------:R-:W-:-:S05]  /*1560*/  @!P1 IMAD.SHL.U32 R3, R3, 0x2, RZ ;  /* 0x0000000203039824 */ /* 0x000fca00078e00ff */
[----:B------:R-:W-:Y:S01]  /*1570*/  LOP3.LUT R2, R3, 0x80000000, R0, 0xf8, !PT ;  /* 0x8000000003027812 */ /* 0x000fe200078ef800 */
[----:B------:R-:W-:Y:S06]  /*1580*/  BRA `(.L_x_18) ;  /* 0x0000000000047947 */ /* 0x000fec0003800000 */
.L_x_19:
[----:B------:R0:W1:Y:S02]  /*1590*/  MUFU.RCP R2, R0 ;  /* 0x0000000000027308 */ /* 0x0000640000001000 */
.L_x_18:
[----:B------:R-:W-:Y:S02]  /*15a0*/  HFMA2 R3, -RZ, RZ, 0, 0 ;  /* 0x00000000ff037431 */ /* 0x000fe400000001ff */
[----:B-1-3--:R-:W-:Y:S02]  /*15b0*/  IMAD.MOV.U32 R5, RZ, RZ, R2 ;  /* 0x000000ffff057224 */ /* 0x00afe400078e0002 */
[----:B------:R-:W-:-:S04]  /*15c0*/  IMAD.MOV.U32 R2, RZ, RZ, R10 ;  /* 0x000000ffff027224 */ /* 0x000fc800078e000a */
[----:B0-2---:R-:W-:Y:S05]  /*15d0*/  RET.REL.NODEC R2 `(_Z16neutron_calculusP17curandStateXORWOWfffPfPii) ;  /* 0xffffffe802887950 */ /* 0x005fea0003c3ffff */
        .weak           $__internal_1_$__cuda_sm3x_div_rn_noftz_f32_slowpath
        .type           $__internal_1_$__cuda_sm3x_div_rn_noftz_f32_slowpath,@function
        .size           $__internal_1_$__cuda_sm3x_div_rn_noftz_f32_slowpath,(.L_x_39 - $__internal_1_$__cuda_sm3x_div_rn_noftz_f32_slowpath)
$__internal_1_$__cuda_sm3x_div_rn_noftz_f32_slowpath:
[----:B------:R-:W0:Y:S08]  /*15e0*/  LDC.64 R2, c[0x0][0x388] ;  /* 0x0000e200ff027b82 */ /* 0x000e300000000a00 */
[----:B------:R-:W1:Y:S08]  /*15f0*/  LDC R8, c[0x0][0x38c] ;  /* 0x0000e300ff087b82 */ /* 0x000e700000000800 */
[----:B------:R-:W2:Y:S01]  /*1600*/  LDC R9, c[0x0][0x388] ;  /* 0x0000e200ff097b82 */ /* 0x000ea20000000800 */
[----:B0-----:R-:W-:-:S02]  /*1610*/  SHF.R.U32.HI R7, RZ, 0x17, R2 ;  /* 0x00000017ff077819 */ /* 0x001fc40000011602 */
[----:B------:R-:W-:Y:S02]  /*1620*/  SHF.R.U32.HI R0, RZ, 0x17, R3 ;  /* 0x00000017ff007819 */ /* 0x000fe40000011603 */
[----:B------:R-:W-:Y:S02]  /*1630*/  LOP3.LUT R7, R7, 0xff, RZ, 0xc0, !PT ;  /* 0x000000ff07077812 */ /* 0x000fe400078ec0ff */
[----:B------:R-:W-:-:S03]  /*1640*/  LOP3.LUT R0, R0, 0xff, RZ, 0xc0, !PT ;  /* 0x000000ff00007812 */ /* 0x000fc600078ec0ff */
[----:B------:R-:W-:Y:S02]  /*1650*/  VIADD R12, R7, 0xffffffff ;  /* 0xffffffff070c7836 */ /* 0x000fe40000000000 */
[----:B------:R-:W-:-:S03]  /*1660*/  VIADD R11, R0, 0xffffffff ;  /* 0xffffffff000b7836 */ /* 0x000fc60000000000 */
[----:B------:R-:W-:-:S04]  /*1670*/  ISETP.GT.U32.AND P0, PT, R12, 0xfd, PT ;  /* 0x000000fd0c00780c */ /* 0x000fc80003f04070 */
[----:B------:R-:W-:-:S13]  /*1680*/  ISETP.GT.U32.OR P0, PT, R11, 0xfd, P0 ;  /* 0x000000fd0b00780c */ /* 0x000fda0000704470 */
[----:B------:R-:W-:Y:S01]  /*1690*/  @!P0 IMAD.MOV.U32 R10, RZ, RZ, RZ ;  /* 0x000000ffff0a8224 */ /* 0x000fe200078e00ff */
[----:B-12---:R-:W-:Y:S06]  /*16a0*/  @!P0 BRA `(.L_x_20) ;  /* 0x00000000005c8947 */ /* 0x006fec0003800000 */
[----:B------:R-:W-:Y:S02]  /*16b0*/  FSETP.GTU.FTZ.AND P0, PT, |R3|, +INF , PT ;  /* 0x7f8000000300780b */ /* 0x000fe40003f1c200 */
[----:B------:R-:W-:-:S04]  /*16c0*/  FSETP.GTU.FTZ.AND P1, PT, |R2|, +INF , PT ;  /* 0x7f8000000200780b */ /* 0x000fc80003f3c200 */
[----:B------:R-:W-:-:S13]  /*16d0*/  PLOP3.LUT P0, PT, P0, P1, PT, 0xf8, 0x8f ;  /* 0x00000000008f781c */ /* 0x000fda0000703f70 */
[----:B------:R-:W-:Y:S05]  /*16e0*/  @P0 BRA `(.L_x_21) ;  /* 0x0000000400440947 */ /* 0x000fea0003800000 */
[----:B------:R-:W-:-:S13]  /*16f0*/  LOP3.LUT P0, RZ, R9, 0x7fffffff, R8, 0xc8, !PT ;  /* 0x7fffffff09ff7812 */ /* 0x000fda000780c808 */
[----:B------:R-:W-:Y:S05]  /*1700*/  @!P0 BRA `(.L_x_22) ;  /* 0x0000000400348947 */ /* 0x000fea0003800000 */
[C---:B------:R-:W-:Y:S02]  /*1710*/  FSETP.NEU.FTZ.AND P2, PT, |R3|.reuse, +INF , PT ;  /* 0x7f8000000300780b */ /* 0x040fe40003f5d200 */
[----:B------:R-:W-:Y:S02]  /*1720*/  FSETP.NEU.FTZ.AND P0, PT, |R2|, +INF , PT ;  /* 0x7f8000000200780b */ /* 0x000fe40003f1d200 */
[----:B------:R-:W-:-:S11]  /*1730*/  FSETP.NEU.FTZ.AND P1, PT, |R3|, +INF , PT ;  /* 0x7f8000000300780b */ /* 0x000fd60003f3d200 */
[----:B------:R-:W-:Y:S05]  /*1740*/  @!P0 BRA !P2, `(.L_x_22) ;  /* 0x0000000400248947 */ /* 0x000fea0005000000 */
[----:B------:R-:W-:-:S04]  /*1750*/  LOP3.LUT P2, RZ, R8, 0x7fffffff, RZ, 0xc0, !PT ;  /* 0x7fffffff08ff7812 */ /* 0x000fc8000784c0ff */
[----:B------:R-:W-:-:S13]  /*1760*/  PLOP3.LUT P0, PT, P0, P2, PT, 0x2f, 0xf2 ;  /* 0x0000000000f2781c */ /* 0x000fda0000704577 */
[----:B------:R-:W-:Y:S05]  /*1770*/  @P0 BRA `(.L_x_23) ;  /* 0x0000000400100947 */ /* 0x000fea0003800000 */
[----:B------:R-:W-:-:S04]  /*1780*/  LOP3.LUT P0, RZ, R9, 0x7fffffff, RZ, 0xc0, !PT ;  /* 0x7fffffff09ff7812 */ /* 0x000fc8000780c0ff */
[----:B------:R-:W-:-:S13]  /*1790*/  PLOP3.LUT P0, PT, P1, P0, PT, 0x2f, 0xf2 ;  /* 0x0000000000f2781c */ /* 0x000fda0000f00577 */
[----:B------:R-:W-:Y:S05]  /*17a0*/  @P0 BRA `(.L_x_24) ;  /* 0x0000000000f80947 */ /* 0x000fea0003800000 */
[----:B------:R-:W-:Y:S02]  /*17b0*/  ISETP.GE.AND P0, PT, R11, RZ, PT ;  /* 0x000000ff0b00720c */ /* 0x000fe40003f06270 */
[----:B------:R-:W-:-:S11]  /*17c0*/  ISETP.GE.AND P1, PT, R12, RZ, PT ;  /* 0x000000ff0c00720c */ /* 0x000fd60003f26270 */
[----:B------:R-:W-:Y:S02]  /*17d0*/  @P0 IMAD.MOV.U32 R10, RZ, RZ, RZ ;  /* 0x000000ffff0a0224 */ /* 0x000fe400078e00ff */
[----:B------:R-:W-:Y:S01]  /*17e0*/  @!P0 FFMA R8, R3, 1.84467440737095516160e+19, RZ ;  /* 0x5f80000003088823 */ /* 0x000fe200000000ff */
[----:B------:R-:W-:Y:S02]  /*17f0*/  @!P0 IMAD.MOV.U32 R10, RZ, RZ, -0x40 ;  /* 0xffffffc0ff0a8424 */ /* 0x000fe400078e00ff */
[----:B------:R-:W-:-:S03]  /*1800*/  @!P1 FFMA R9, R2, 1.84467440737095516160e+19, RZ ;  /* 0x5f80000002099823 */ /* 0x000fc600000000ff */
[----:B------:R-:W-:-:S07]  /*1810*/  @!P1 IADD3 R10, PT, PT, R10, 0x40, RZ ;  /* 0x000000400a0a9810 */ /* 0x000fce0007ffe0ff */
.L_x_20:
[----:B------:R-:W-:-:S05]  /*1820*/  LEA R2, R7, 0xc0800000, 0x17 ;  /* 0xc080000007027811 */ /* 0x000fca00078eb8ff */
[----:B------:R-:W-:Y:S02]  /*1830*/  IMAD.IADD R9, R9, 0x1, -R2 ;  /* 0x0000000109097824 */ /* 0x000fe400078e0a02 */
[----:B------:R-:W-:Y:S02]  /*1840*/  VIADD R2, R0, 0xffffff81 ;  /* 0xffffff8100027836 */ /* 0x000fe40000000000 */
[----:B------:R-:W0:Y:S01]  /*1850*/  MUFU.RCP R3, R9 ;  /* 0x0000000900037308 */ /* 0x000e220000001000 */
[----:B------:R-:W-:Y:S01]  /*1860*/  FADD.FTZ R11, -R9, -RZ ;  /* 0x800000ff090b7221 */ /* 0x000fe20000010100 */
[C---:B------:R-:W-:Y:S01]  /*1870*/  IMAD R0, R2.reuse, -0x800000, R8 ;  /* 0xff80000002007824 */ /* 0x040fe200078e0208 */
[----:B------:R-:W-:-:S05]  /*1880*/  IADD3 R7, PT, PT, R2, 0x7f, -R7 ;  /* 0x0000007f02077810 */ /* 0x000fca0007ffe807 */
[----:B------:R-:W-:Y:S02]  /*1890*/  IMAD.IADD R7, R7, 0x1, R10 ;  /* 0x0000000107077824 */ /* 0x000fe400078e020a */
[----:B0-----:R-:W-:-:S04]  /*18a0*/  FFMA R12, R3, R11, 1 ;  /* 0x3f800000030c7423 */ /* 0x001fc8000000000b */
[----:B------:R-:W-:-:S04]  /*18b0*/  FFMA R12, R3, R12, R3 ;  /* 0x0000000c030c7223 */ /* 0x000fc80000000003 */
[----:B------:R-:W-:-:S04]  /*18c0*/  FFMA R3, R0, R12, RZ ;  /* 0x0000000c00037223 */ /* 0x000fc800000000ff */
[----:B------:R-:W-:-:S04]  /*18d0*/  FFMA R8, R11, R3, R0 ;  /* 0x000000030b087223 */ /* 0x000fc80000000000 */
[----:B------:R-:W-:-:S04]  /*18e0*/  FFMA R13, R12, R8, R3 ;  /* 0x000000080c0d7223 */ /* 0x000fc80000000003 */
[----:B------:R-:W-:-:S04]  /*18f0*/  FFMA R8, R11, R13, R0 ;  /* 0x0000000d0b087223 */ /* 0x000fc80000000000 */
[----:B------:R-:W-:-:S05]  /*1900*/  FFMA R3, R12, R8, R13 ;  /* 0x000000080c037223 */ /* 0x000fca000000000d */
[----:B------:R-:W-:-:S04]  /*1910*/  SHF.R.U32.HI R0, RZ, 0x17, R3 ;  /* 0x00000017ff007819 */ /* 0x000fc80000011603 */
[----:B------:R-:W-:-:S05]  /*1920*/  LOP3.LUT R0, R0, 0xff, RZ, 0xc0, !PT ;  /* 0x000000ff00007812 */ /* 0x000fca00078ec0ff */
[----:B------:R-:W-:-:S04]  /*1930*/  IMAD.IADD R10, R0, 0x1, R7 ;  /* 0x00000001000a7824 */ /* 0x000fc800078e0207 */
[----:B------:R-:W-:-:S05]  /*1940*/  VIADD R0, R10, 0xffffffff ;  /* 0xffffffff0a007836 */ /* 0x000fca0000000000 */
[----:B------:R-:W-:-:S13]  /*1950*/  ISETP.GE.U32.AND P0, PT, R0, 0xfe, PT ;  /* 0x000000fe0000780c */ /* 0x000fda0003f06070 */
[----:B------:R-:W-:Y:S05]  /*1960*/  @!P0 BRA `(.L_x_25) ;  /* 0x0000000000808947 */ /* 0x000fea0003800000 */
[----:B------:R-:W-:-:S13]  /*1970*/  ISETP.GT.AND P0, PT, R10, 0xfe, PT ;  /* 0x000000fe0a00780c */ /* 0x000fda0003f04270 */
[----:B------:R-:W-:Y:S05]  /*1980*/  @P0 BRA `(.L_x_26) ;  /* 0x00000000006c0947 */ /* 0x000fea0003800000 */
[----:B------:R-:W-:-:S13]  /*1990*/  ISETP.GE.AND P0, PT, R10, 0x1, PT ;  /* 0x000000010a00780c */ /* 0x000fda0003f06270 */
[----:B------:R-:W-:Y:S05]  /*19a0*/  @P0 BRA `(.L_x_27) ;  /* 0x0000000000980947 */ /* 0x000fea0003800000 */
[----:B------:R-:W-:Y:S02]  /*19b0*/  ISETP.GE.AND P0, PT, R10, -0x18, PT ;  /* 0xffffffe80a00780c */ /* 0x000fe40003f06270 */
[----:B------:R-:W-:-:S11]  /*19c0*/  LOP3.LUT R3, R3, 0x80000000, RZ, 0xc0, !PT ;  /* 0x8000000003037812 */ /* 0x000fd600078ec0ff */
[----:B------:R-:W-:Y:S05]  /*19d0*/  @!P0 BRA `(.L_x_27) ;  /* 0x00000000008c8947 */ /* 0x000fea0003800000 */
[-CC-:B------:R-:W-:Y:S01]  /*19e0*/  FFMA.RZ R0, R12, R8.reuse, R13.reuse ;  /* 0x000000080c007223 */ /* 0x180fe2000000c00d */
[----:B------:R-:W-:Y:S01]  /*19f0*/  IADD3 R9, PT, PT, R10, 0x20, RZ ;  /* 0x000000200a097810 */ /* 0x000fe20007ffe0ff */
[-CC-:B------:R-:W-:Y:S01]  /*1a00*/  FFMA.RM R7, R12, R8.reuse, R13.reuse ;  /* 0x000000080c077223 */ /* 0x180fe2000000400d */
[----:B------:R-:W-:Y:S02]  /*1a10*/  ISETP.NE.AND P2, PT, R10, RZ, PT ;  /* 0x000000ff0a00720c */ /* 0x000fe40003f45270 */
[----:B------:R-:W-:Y:S01]  /*1a20*/  LOP3.LUT R2, R0, 0x7fffff, RZ, 0xc0, !PT ;  /* 0x007fffff00027812 */ /* 0x000fe200078ec0ff */
[----:B------:R-:W-:Y:S01]  /*1a30*/  FFMA.RP R0, R12, R8, R13 ;  /* 0x000000080c007223 */ /* 0x000fe2000000800d */
[----:B------:R-:W-:Y:S01]  /*1a40*/  IMAD.MOV R8, RZ, RZ, -R10 ;  /* 0x000000ffff087224 */ /* 0x000fe200078e0a0a */
[----:B------:R-:W-:Y:S02]  /*1a50*/  ISETP.NE.AND P1, PT, R10, RZ, PT ;  /* 0x000000ff0a00720c */ /* 0x000fe40003f25270 */
[----:B------:R-:W-:-:S02]  /*1a60*/  LOP3.LUT R2, R2, 0x800000, RZ, 0xfc, !PT ;  /* 0x0080000002027812 */ /* 0x000fc400078efcff */
[----:B------:R-:W-:Y:S02]  /*1a70*/  FSETP.NEU.FTZ.AND P0, PT, R0, R7, PT ;  /* 0x000000070000720b */ /* 0x000fe40003f1d000 */
[----:B------:R-:W-:Y:S02]  /*1a80*/  SHF.L.U32 R9, R2, R9, RZ ;  /* 0x0000000902097219 */ /* 0x000fe400000006ff */
[----:B------:R-:W-:Y:S02]  /*1a90*/  SEL R7, R8, RZ, P2 ;  /* 0x000000ff08077207 */ /* 0x000fe40001000000 */
[----:B------:R-:W-:Y:S02]  /*1aa0*/  ISETP.NE.AND P1, PT, R9, RZ, P1 ;  /* 0x000000ff0900720c */ /* 0x000fe40000f25270 */
[----:B------:R-:W-:Y:S02]  /*1ab0*/  SHF.R.U32.HI R7, RZ, R7, R2 ;  /* 0x00000007ff077219 */ /* 0x000fe40000011602 */
[----:B------:R-:W-:-:S02]  /*1ac0*/  PLOP3.LUT P0, PT, P0, P1, PT, 0xf8, 0x8f ;  /* 0x00000000008f781c */ /* 0x000fc40000703f70 */
[----:B------:R-:W-:Y:S02]  /*1ad0*/  SHF.R.U32.HI R9, RZ, 0x1, R7 ;  /* 0x00000001ff097819 */ /* 0x000fe40000011607 */
[----:B------:R-:W-:-:S04]  /*1ae0*/  SEL R0, RZ, 0x1, !P0 ;  /* 0x00000001ff007807 */ /* 0x000fc80004000000 */
[----:B------:R-:W-:-:S04]  /*1af0*/  LOP3.LUT R0, R0, 0x1, R9, 0xf8, !PT ;  /* 0x0000000100007812 */ /* 0x000fc800078ef809 */
[----:B------:R-:W-:-:S05]  /*1b00*/  LOP3.LUT R0, R0, R7, RZ, 0xc0, !PT ;  /* 0x0000000700007212 */ /* 0x000fca00078ec0ff */
[----:B------:R-:W-:-:S05]  /*1b10*/  IMAD.IADD R0, R9, 0x1, R0 ;  /* 0x0000000109007824 */ /* 0x000fca00078e0200 */
[----:B------:R-:W-:Y:S01]  /*1b20*/  LOP3.LUT R3, R0, R3, RZ, 0xfc, !PT ;  /* 0x0000000300037212 */ /* 0x000fe200078efcff */
[----:B------:R-:W-:Y:S06]  /*1b30*/  BRA `(.L_x_27) ;  /* 0x0000000000347947 */ /* 0x000fec0003800000 */
.L_x_26:
[----:B------:R-:W-:-:S04]  /*1b40*/  LOP3.LUT R3, R3, 0x80000000, RZ, 0xc0, !PT ;  /* 0x8000000003037812 */ /* 0x000fc800078ec0ff */
[----:B------:R-:W-:Y:S01]  /*1b50*/  LOP3.LUT R3, R3, 0x7f800000, RZ, 0xfc, !PT ;  /* 0x7f80000003037812 */ /* 0x000fe200078efcff */
[----:B------:R-:W-:Y:S06]  /*1b60*/  BRA `(.L_x_27) ;  /* 0x0000000000287947 */ /* 0x000fec0003800000 */
.L_x_25:
[----:B------:R-:W-:Y:S01]  /*1b70*/  IMAD R3, R7, 0x800000, R3 ;  /* 0x0080000007037824 */ /* 0x000fe200078e0203 */
[----:B------:R-:W-:Y:S06]  /*1b80*/  BRA `(.L_x_27) ;  /* 0x0000000000207947 */ /* 0x000fec0003800000 */
.L_x_24:
[----:B------:R-:W-:-:S04]  /*1b90*/  LOP3.LUT R3, R9, 0x80000000, R8, 0x48, !PT ;  /* 0x8000000009037812 */ /* 0x000fc800078e4808 */
[----:B------:R-:W-:Y:S01]  /*1ba0*/  LOP3.LUT R3, R3, 0x7f800000, RZ, 0xfc, !PT ;  /* 0x7f80000003037812 */ /* 0x000fe200078efcff */
[----:B------:R-:W-:Y:S06]  /*1bb0*/  BRA `(.L_x_27) ;  /* 0x0000000000147947 */ /* 0x000fec0003800000 */
.L_x_23:
[----:B------:R-:W-:Y:S01]  /*1bc0*/  LOP3.LUT R3, R9, 0x80000000, R8, 0x48, !PT ;  /* 0x8000000009037812 */ /* 0x000fe200078e4808 */
[----:B------:R-:W-:Y:S06]  /*1bd0*/  BRA `(.L_x_27) ;  /* 0x00000000000c7947 */ /* 0x000fec0003800000 */
.L_x_22:
[----:B------:R-:W0:Y:S01]  /*1be0*/  MUFU.RSQ R3, -QNAN ;  /* 0xffc0000000037908 */ /* 0x000e220000001400 */
[----:B------:R-:W-:Y:S05]  /*1bf0*/  BRA `(.L_x_27) ;  /* 0x0000000000047947 */ /* 0x000fea0003800000 */
.L_x_21:
[----:B------:R-:W-:-:S07]  /*1c00*/  FADD.FTZ R3, R3, R2 ;  /* 0x0000000203037221 */ /* 0x000fce0000010000 */
.L_x_27:
[----:B------:R-:W-:-:S04]  /*1c10*/  IMAD.MOV.U32 R7, RZ, RZ, 0x0 ;  /* 0x00000000ff077424 */ /* 0x000fc800078e00ff */
[----:B0-----:R-:W-:Y:S05]  /*1c20*/  RET.REL.NODEC R6 `(_Z16neutron_calculusP17curandStateXORWOWfffPfPii) ;  /* 0xffffffe006f47950 */ /* 0x001fea0003c3ffff */
.L_x_28:
[----:B------:R-:W-:-:S00]  /*1c30*/  BRA `(.L_x_28) ;  /* 0xfffffffc00fc7947 */ /* 0x000fc0000383ffff */
[----:B------:R-:W-:-:S00]  /*1c40*/  NOP ;  /* 0x0000000000007918 */ /* 0x000fc00000000000 */
        /* <DEDUP_REMOVED lines=11> */
.L_x_39:


//--------------------- .text._Z12setup_kernelP17curandStateXORWOW --------------------------
	.section	.text._Z12setup_kernelP17curandStateXORWOW,"ax",@progbits
	.align	128
        .global         _Z12setup_kernelP17curandStateXORWOW
        .type           _Z12setup_kernelP17curandStateXORWOW,@function
        .size           _Z12setup_kernelP17curandStateXORWOW,(.L_x_41 - _Z12setup_kernelP17curandStateXORWOW)
        .other          _Z12setup_kernelP17curandStateXORWOW,@"STO_CUDA_ENTRY STV_DEFAULT"
_Z12setup_kernelP17curandStateXORWOW:
.text._Z12setup_kernelP17curandStateXORWOW:
[----:B------:R-:W-:Y:S01]  /*0000*/  LDC R1, c[0x0][0x37c] ;  /* 0x0000df00ff017b82 */ /* 0x000fe20000000800 */
[----:B------:R-:W0:Y:S07]  /*0010*/  S2R R13, SR_TID.X ;  /* 0x00000000000d7919 */ /* 0x000e2e0000002100 */
[----:B------:R-:W0:Y:S01]  /*0020*/  S2UR UR6, SR_CTAID.X ;  /* 0x00000000000679c3 */ /* 0x000e220000002500 */
[----:B------:R-:W1:Y:S01]  /*0030*/  LDCU.64 UR4, c[0x0][0x358] ;  /* 0x00006b00ff0477ac */ /* 0x000e620008000a00 */
[----:B------:R-:W-:Y:S01]  /*0040*/  IMAD.MOV.U32 R2, RZ, RZ, 0x3198c20f ;  /* 0x3198c20fff027424 */ /* 0x000fe200078e00ff */
[----:B------:R-:W-:Y:S01]  /*0050*/  BSSY.RECONVERGENT B0, `(.L_x_29) ;  /* 0x00000df000007945 */ /* 0x000fe20003800200 */
[----:B------:R-:W-:-:S02]  /*0060*/  IMAD.MOV.U32 R3, RZ, RZ, 0x5efdb30c ;  /* 0x5efdb30cff037424 */ /* 0x000fc400078e00ff */
[----:B------:R-:W-:Y:S02]  /*0070*/  IMAD.MOV.U32 R4, RZ, RZ, 0x423bb012 ;  /* 0x423bb012ff047424 */ /* 0x000fe400078e00ff */
[----:B------:R-:W0:Y:S01]  /*0080*/  LDC R0, c[0x0][0x370] ;  /* 0x0000dc00ff007b82 */ /* 0x000e220000000800 */
[----:B------:R-:W-:Y:S02]  /*0090*/  IMAD.MOV.U32 R5, RZ, RZ, -0x75bd8fc ;  /* 0xf8a42704ff057424 */ /* 0x000fe400078e00ff */
[----:B------:R-:W-:Y:S02]  /*00a0*/  IMAD.MOV.U32 R8, RZ, RZ, -0x23270784 ;  /* 0xdcd8f87cff087424 */ /* 0x000fe400078e00ff */
[----:B------:R-:W-:-:S03]  /*00b0*/  IMAD.MOV.U32 R9, RZ, RZ, 0x57fa2510 ;  /* 0x57fa2510ff097424 */ /* 0x000fc600078e00ff */
[----:B------:R-:W2:Y:S01]  /*00c0*/  LDC.64 R6, c[0x0][0x380] ;  /* 0x0000e000ff067b82 */ /* 0x000ea20000000a00 */
[----:B0-----:R-:W-:-:S05]  /*00d0*/  IMAD R13, R0, UR6, R13 ;  /* 0x00000006000d7c24 */ /* 0x001fca000f8e020d */
[C---:B------:R-:W-:Y:S01]  /*00e0*/  ISETP.NE.AND P0, PT, R13.reuse, RZ, PT ;  /* 0x000000ff0d00720c */ /* 0x040fe20003f05270 */
[----:B--2---:R-:W-:-:S05]  /*00f0*/  IMAD.WIDE R6, R13, 0x30, R6 ;  /* 0x000000300d067825 */ /* 0x004fca00078e0206 */
[----:B-1----:R0:W-:Y:S04]  /*0100*/  STG.E.64 desc[UR4][R6.64], R2 ;  /* 0x0000000206007986 */ /* 0x0021e8000c101b04 */
[----:B------:R0:W-:Y:S04]  /*0110*/  STG.E.64 desc[UR4][R6.64+0x8], R4 ;  /* 0x0000080406007986 */ /* 0x0001e8000c101b04 */
[----:B------:R0:W-:Y:S01]  /*0120*/  STG.E.64 desc[UR4][R6.64+0x10], R8 ;  /* 0x0000100806007986 */ /* 0x0001e2000c101b04 */
[----:B------:R-:W-:Y:S05]  /*0130*/  @!P0 BRA `(.L_x_30) ;  /* 0x0000000c00408947 */ /* 0x000fea0003800000 */
[----:B------:R-:W-:Y:S01]  /*0140*/  SHF.R.S32.HI R0, RZ, 0x1f, R13 ;  /* 0x0000001fff007819 */ /* 0x000fe2000001140d */
[----:B------:R-:W-:-:S07]  /*0150*/  IMAD.MOV.U32 R12, RZ, RZ, RZ ;  /* 0x000000ffff0c7224 */ /* 0x000fce00078e00ff */
.L_x_36:
[----:B0-----:R-:W-:Y:S01]  /*0160*/  LOP3.LUT R2, R13, 0x3, RZ, 0xc0, !PT ;  /* 0x000000030d027812 */ /* 0x001fe200078ec0ff */
[----:B------:R-:W-:Y:S03]  /*0170*/  BSSY.RECONVERGENT B1, `(.L_x_31) ;  /* 0x00000c6000017945 */ /* 0x000fe60003800200 */
[----:B------:R-:W-:-:S04]  /*0180*/  ISETP.NE.U32.AND P0, PT, R2, RZ, PT ;  /* 0x000000ff0200720c */ /* 0x000fc80003f05070 */
[----:B------:R-:W-:-:S13]  /*0190*/  ISETP.NE.AND.EX P0, PT, RZ, RZ, PT, P0 ;  /* 0x000000ffff00720c */ /* 0x000fda0003f05300 */
[----:B------:R-:W-:Y:S05]  /*01a0*/  @!P0 BRA `(.L_x_32) ;  /* 0x0000000c00088947 */ /* 0x000fea0003800000 */
[----:B------:R-:W0:Y:S01]  /*01b0*/  LDC.64 R8, c[0x4][RZ] ;  /* 0x01000000ff087b82 */ /* 0x000e220000000a00 */
[----:B------:R-:W-:Y:S02]  /*01c0*/  IMAD.MOV.U32 R14, RZ, RZ, RZ ;  /* 0x000000ffff0e7224 */ /* 0x000fe400078e00ff */
[----:B0-----:R-:W-:-:S07]  /*01d0*/  IMAD.WIDE.U32 R8, R12, 0xc80, R8 ;  /* 0x00000c800c087825 */ /* 0x001fce00078e0008 */
.L_x_35:
[----:B0-----:R-:W-:Y:S01]  /*01e0*/  IMAD.MOV.U32 R15, RZ, RZ, RZ ;  /* 0x000000ffff0f7224 */ /* 0x001fe200078e00ff */
[----:B------:R-:W-:Y:S01]  /*01f0*/  CS2R R2, SRZ ;  /* 0x0000000000027805 */ /* 0x000fe2000001ff00 */
[----:B------:R-:W-:Y:S01]  /*0200*/  IMAD.MOV.U32 R17, RZ, RZ, RZ ;  /* 0x000000ffff117224 */ /* 0x000fe200078e00ff */
[----:B------:R-:W-:-:S07]  /*0210*/  CS2R R4, SRZ ;  /* 0x0000000000047805 */ /* 0x000fce000001ff00 */
.L_x_34:
[----:B------:R-:W-:-:S05]  /*0220*/  IMAD.WIDE.U32 R10, R17, 0x4, R6 ;  /* 0x00000004110a7825 */ /* 0x000fca00078e0006 */
[----:B------:R0:W5:Y:S01]  /*0230*/  LDG.E R16, desc[UR4][R10.64+0x4] ;  /* 0x000004040a107981 */ /* 0x000162000c1e1900 */
[----:B------:R-:W-:-:S07]  /*0240*/  IMAD.MOV.U32 R19, RZ, RZ, RZ ;  /* 0x000000ffff137224 */ /* 0x000fce00078e00ff */
.L_x_33:
[----:B-----5:R-:W-:Y:S01]  /*0250*/  SHF.R.U32.HI R24, RZ, R19, R16 ;  /* 0x00000013ff187219 */ /* 0x020fe20000011610 */
[----:B0-----:R-:W-:-:S03]  /*0260*/  IMAD.SHL.U32 R10, R17, 0x20, RZ ;  /* 0x00000020110a7824 */ /* 0x001fc600078e00ff */
[----:B------:R-:W-:Y:S01]  /*0270*/  LOP3.LUT R11, R24, 0x1, RZ, 0xc0, !PT ;  /* 0x00000001180b7812 */ /* 0x000fe200078ec0ff */
[----:B------:R-:W-:-:S03]  /*0280*/  IMAD.IADD R10, R10, 0x1, R19 ;  /* 0x000000010a0a7824 */ /* 0x000fc600078e0213 */
[----:B------:R-:W-:Y:S01]  /*0290*/  ISETP.NE.U32.AND P0, PT, R11, 0x1, PT ;  /* 0x000000010b00780c */ /* 0x000fe20003f05070 */
[----:B------:R-:W-:-:S03]  /*02a0*/  IMAD R11, R10, 0x5, RZ ;  /* 0x000000050a0b7824 */ /* 0x000fc600078e02ff */
[----:B------:R-:W-:Y:S01]  /*02b0*/  R2P PR, R24, 0x7e ;  /* 0x0000007e18007804 */ /* 0x000fe20000000000 */
[----:B------:R-:W-:-:S08]  /*02c0*/  IMAD.WIDE.U32 R10, R11, 0x4, R8 ;  /* 0x000000040b0a7825 */ /* 0x000fd000078e0008 */
[----:B------:R-:W2:Y:S04]  /*02d0*/  @!P0 LDG.E R18, desc[UR4][R10.64] ;  /* 0x000000040a128981 */ /* 0x000ea8000c1e1900 */
[----:B------:R-:W3:Y:S04]  /*02e0*/  @!P0 LDG.E R20, desc[UR4][R10.64+0x10] ;  /* 0x000010040a148981 */ /* 0x000ee8000c1e1900 */
[----:B------:R-:W4:Y:S04]  /*02f0*/  @P1 LDG.E R22, desc[UR4][R10.64+0x14] ;  /* 0x000014040a161981 */ /* 0x000f28000c1e1900 */
[----:B------:R-:W4:Y:S04]  /*0300*/  @P2 LDG.E R26, desc[UR4][R10.64+0x28] ;  /* 0x000028040a1a2981 */ /* 0x000f28000c1e1900 */
[----:B------:R-:W4:Y:S04]  /*0310*/  @!P0 LDG.E R21, desc[UR4][R10.64+0x4] ;  /* 0x000004040a158981 */ /* 0x000f28000c1e1900 */
[----:B------:R-:W4:Y:S04]  /*0320*/  @!P0 LDG.E R23, desc[UR4][R10.64+0xc] ;  /* 0x00000c040a178981 */ /* 0x000f28000c1e1900 */
[----:B------:R-:W4:Y:S04]  /*0330*/  @P1 LDG.E R25, desc[UR4][R10.64+0x18] ;  /* 0x000018040a191981 */ /* 0x000f28000c1e1900 */
[----:B------:R-:W4:Y:S04]  /*0340*/  @P3 LDG.E R28, desc[UR4][R10.64+0x3c] ;  /* 0x00003c040a1c3981 */ /* 0x000f28000c1e1900 */
[----:B------:R-:W4:Y:S01]  /*0350*/  @P6 LDG.E R27, desc[UR4][R10.64+0x7c] ;  /* 0x00007c040a1b6981 */ /* 0x000f22000c1e1900 */
[----:B--2---:R-:W-:-:S03]  /*0360*/  @!P0 LOP3.LUT R15, R15, R18, RZ, 0x3c, !PT ;  /* 0x000000120f0f8212 */ /* 0x004fc600078e3cff */
[----:B------:R-:W2:Y:S01]  /*0370*/  @!P0 LDG.E R18, desc[UR4][R10.64+0x8] ;  /* 0x000008040a128981 */ /* 0x000ea2000c1e1900 */
[----:B---3--:R-:W-:-:S03]  /*0380*/  @!P0 LOP3.LUT R3, R3, R20, RZ, 0x3c, !PT ;  /* 0x0000001403038212 */ /* 0x008fc600078e3cff */
[----:B------:R-:W3:Y:S01]  /*0390*/  @P1 LDG.E R20, desc[UR4][R10.64+0x24] ;  /* 0x000024040a141981 */ /* 0x000ee2000c1e1900 */
[----:B----4-:R-:W-:-:S03]  /*03a0*/  @P1 LOP3.LUT R15, R15, R22, RZ, 0x3c, !PT ;  /* 0x000000160f0f1212 */ /* 0x010fc600078e3cff */
[----:B------:R-:W4:Y:S01]  /*03b0*/  @P2 LDG.E R22, desc[UR4][R10.64+0x38] ;  /* 0x000038040a162981 */ /* 0x000f22000c1e1900 */
[----:B------:R-:W-:-:S03]  /*03c0*/  @P2 LOP3.LUT R15, R15, R26, RZ, 0x3c, !PT ;  /* 0x0000001a0f0f2212 */ /* 0x000fc600078e3cff */
[----:B------:R-:W4:Y:S01]  /*03d0*/  @P4 LDG.E R26, desc[UR4][R10.64+0x50] ;  /* 0x000050040a1a4981 */ /* 0x000f22000c1e1900 */
[----:B------:R-:W-:-:S03]  /*03e0*/  @!P0 LOP3.LUT R4, R4, R21, RZ, 0x3c, !PT ;  /* 0x0000001504048212 */ /* 0x000fc600078e3cff */
[----:B------:R-:W4:Y:S01]  /*03f0*/  @P1 LDG.E R21, desc[UR4][R10.64+0x20] ;  /* 0x000020040a151981 */ /* 0x000f22000c1e1900 */
[----:B------:R-:W-:-:S03]  /*0400*/  @!P0 LOP3.LUT R2, R2, R23, RZ, 0x3c, !PT ;  /* 0x0000001702028212 */ /* 0x000fc600078e3cff */
[----:B------:R-:W4:Y:S01]  /*0410*/  @P2 LDG.E R23, desc[UR4][R10.64+0x2c] ;  /* 0x00002c040a172981 */ /* 0x000f22000c1e1900 */
[----:B------:R-:W-:-:S03]  /*0420*/  @P1 LOP3.LUT R4, R4, R25, RZ, 0x3c, !PT ;  /* 0x0000001904041212 */ /* 0x000fc600078e3cff */
[----:B------:R-:W4:Y:S01]  /*0430*/  @P2 LDG.E R25, desc[UR4][R10.64+0x34] ;  /* 0x000034040a192981 */ /* 0x000f22000c1e1900 */
[----:B--2---:R-:W-:-:S03]  /*0440*/  @!P0 LOP3.LUT R5, R5, R18, RZ, 0x3c, !PT ;  /* 0x0000001205058212 */ /* 0x004fc600078e3cff */
[----:B------:R-:W2:Y:S01]  /*0450*/  @P1 LDG.E R18, desc[UR4][R10.64+0x1c] ;  /* 0x00001c040a121981 */ /* 0x000ea2000c1e1900 */
[----:B---3--:R-:W-:-:S03]  /*0460*/  @P1 LOP3.LUT R3, R3, R20, RZ, 0x3c, !PT ;  /* 0x0000001403031212 */ /* 0x008fc600078e3cff */
[----:B------:R-:W3:Y:S01]  /*0470*/  @P2 LDG.E R20, desc[UR4][R10.64+0x30] ;  /* 0x000030040a142981 */ /* 0x000ee2000c1e1900 */
[----:B----4-:R-:W-:-:S03]  /*0480*/  @P2 LOP3.LUT R3, R3, R22, RZ, 0x3c, !PT ;  /* 0x0000001603032212 */ /* 0x010fc600078e3cff */
[----:B------:R-:W4:Y:S01]  /*0490*/  @P3 LDG.E R22, desc[UR4][R10.64+0x4c] ;  /* 0x00004c040a163981 */ /* 0x000f22000c1e1900 */
[----:B------:R-:W-:-:S04]  /*04a0*/  @P3 LOP3.LUT R15, R15, R28, RZ, 0x3c, !PT ;  /* 0x0000001c0f0f3212 */ /* 0x000fc800078e3cff */
[----:B------:R-:W-:Y:S02]  /*04b0*/  @P4 LOP3.LUT R15, R15, R26, RZ, 0x3c, !PT ;  /* 0x0000001a0f0f4212 */ /* 0x000fe400078e3cff */
[----:B------:R-:W-:Y:S01]  /*04c0*/  @P1 LOP3.LUT R2, R2, R21, RZ, 0x3c, !PT ;  /* 0x0000001502021212 */ /* 0x000fe200078e3cff */
[----:B------:R-:W4:Y:S04]  /*04d0*/  @P5 LDG.E R26, desc[UR4][R10.64+0x64] ;  /* 0x000064040a1a5981 */ /* 0x000f28000c1e1900 */
[----:B------:R-:W4:Y:S01]  /*04e0*/  @P3 LDG.E R21, desc[UR4][R10.64+0x40] ;  /* 0x000040040a153981 */ /* 0x000f22000c1e1900 */
[----:B------:R-:W-:Y:S02]  /*04f0*/  @P2 LOP3.LUT R4, R4, R23, RZ, 0x3c, !PT ;  /* 0x0000001704042212 */ /* 0x000fe400078e3cff */
[----:B------:R-:W-:Y:S01]  /*0500*/  @P2 LOP3.LUT R2, R2, R25, RZ, 0x3c, !PT ;  /* 0x0000001902022212 */ /* 0x000fe200078e3cff */
[----:B------:R-:W4:Y:S04]  /*0510*/  @P3 LDG.E R23, desc[UR4][R10.64+0x48] ;  /* 0x000048040a173981 */ /* 0x000f28000c1e1900 */
[----:B------:R-:W4:Y:S01]  /*0520*/  @P4 LDG.E R25, desc[UR4][R10.64+0x54] ;  /* 0x000054040a194981 */ /* 0x000f22000c1e1900 */
[----:B--2---:R-:W-:-:S03]  /*0530*/  @P1 LOP3.LUT R5, R5, R18, RZ, 0x3c, !PT ;  /* 0x0000001205051212 */ /* 0x004fc600078e3cff */
[----:B------:R-:W2:Y:S01]  /*0540*/  @P3 LDG.E R18, desc[UR4][R10.64+0x44] ;  /* 0x000044040a123981 */ /* 0x000ea2000c1e1900 */
[----:B---3--:R-:W-:-:S03]  /*0550*/  @P2 LOP3.LUT R5, R5, R20, RZ, 0x3c, !PT ;  /* 0x0000001405052212 */ /* 0x008fc600078e3cff */
[----:B------:R-:W3:Y:S01]  /*0560*/  @P4 LDG.E R20, desc[UR4][R10.64+0x58] ;  /* 0x000058040a144981 */ /* 0x000ee2000c1e1900 */
[----:B----4-:R-:W-:-:S03]  /*0570*/  @P3 LOP3.LUT R3, R3, R22, RZ, 0x3c, !PT ;  /* 0x0000001603033212 */ /* 0x010fc600078e3cff */
[----:B------:R-:W4:Y:S01]  /*0580*/  @P4 LDG.E R22, desc[UR4][R10.64+0x60] ;  /* 0x000060040a164981 */ /* 0x000f22000c1e1900 */
[----:B------:R-:W-:Y:S02]  /*0590*/  LOP3.LUT P0, RZ, R24, 0x80, RZ, 0xc0, !PT ;  /* 0x0000008018ff7812 */ /* 0x000fe4000780c0ff */
[----:B------:R-:W-:Y:S02]  /*05a0*/  @P5 LOP3.LUT R15, R15, R26, RZ, 0x3c, !PT ;  /* 0x0000001a0f0f5212 */ /* 0x000fe400078e3cff */
[----:B------:R-:W4:Y:S01]  /*05b0*/  @P6 LDG.E R26, desc[UR4][R10.64+0x78] ;  /* 0x000078040a1a6981 */ /* 0x000f22000c1e1900 */
[----:B------:R-:W-:-:S03]  /*05c0*/  @P3 LOP3.LUT R4, R4, R21, RZ, 0x3c, !PT ;  /* 0x0000001504043212 */ /* 0x000fc600078e3cff */
[----:B------:R-:W4:Y:S01]  /*05d0*/  @P4 LDG.E R21, desc[UR4][R10.64+0x5c] ;  /* 0x00005c040a154981 */ /* 0x000f22000c1e1900 */
[----:B------:R-:W-:-:S03]  /*05e0*/  @P3 LOP3.LUT R2, R2, R23, RZ, 0x3c, !PT ;  /* 0x0000001702023212 */ /* 0x000fc600078e3cff */
[----:B------:R-:W4:Y:S01]  /*05f0*/  @P5 LDG.E R23, desc[UR4][R10.64+0x68] ;  /* 0x000068040a175981 */ /* 0x000f22000c1e1900 */
[----:B------:R-:W-:-:S03]  /*0600*/  @P4 LOP3.LUT R4, R4, R25, RZ, 0x3c, !PT ;  /* 0x0000001904044212 */ /* 0x000fc600078e3cff */
[----:B------:R-:W4:Y:S01]  /*0610*/  @P5 LDG.E R25, desc[UR4][R10.64+0x70] ;  /* 0x000070040a195981 */ /* 0x000f22000c1e1900 */
[----:B--2---:R-:W-:-:S03]  /*0620*/  @P3 LOP3.LUT R5, R5, R18, RZ, 0x3c, !PT ;  /* 0x0000001205053212 */ /* 0x004fc600078e3cff */
[----:B------:R-:W2:Y:S01]  /*0630*/  @P5 LDG.E R18, desc[UR4][R10.64+0x6c] ;  /* 0x00006c040a125981 */ /* 0x000ea2000c1e1900 */
[----:B---3--:R-:W-:-:S03]  /*0640*/  @P4 LOP3.LUT R5, R5, R20, RZ, 0x3c, !PT ;  /* 0x0000001405054212 */ /* 0x008fc600078e3cff */
[----:B------:R-:W3:Y:S01]  /*0650*/  @P5 LDG.E R20, desc[UR4][R10.64+0x74] ;  /* 0x000074040a145981 */ /* 0x000ee2000c1e1900 */
[----:B----4-:R-:W-:-:S03]  /*0660*/  @P4 LOP3.LUT R3, R3, R22, RZ, 0x3c, !PT ;  /* 0x0000001603034212 */ /* 0x010fc600078e3cff */
[----:B------:R-:W4:Y:S01]  /*0670*/  @P0 LDG.E R22, desc[UR4][R10.64+0x8c] ;  /* 0x00008c040a160981 */ /* 0x000f22000c1e1900 */
[----:B------:R-:W-:-:S03]  /*0680*/  @P6 LOP3.LUT R15, R15, R26, RZ, 0x3c, !PT ;  /* 0x0000001a0f0f6212 */ /* 0x000fc600078e3cff */
        /* <DEDUP_REMOVED lines=13> */
[----:B------:R-:W-:Y:S02]  /*0760*/  @P6 LOP3.LUT R4, R4, R27, RZ, 0x3c, !PT ;  /* 0x0000001b04046212 */ /* 0x000fe400078e3cff */
[----:B------:R-:W-:Y:S02]  /*0770*/  @P6 LOP3.LUT R2, R2, R21, RZ, 0x3c, !PT ;  /* 0x0000001502026212 */ /* 0x000fe400078e3cff */
[----:B------:R-:W-:Y:S02]  /*0780*/  @P0 LOP3.LUT R4, R4, R23, RZ, 0x3c, !PT ;  /* 0x0000001704040212 */ /* 0x000fe400078e3cff */
[----:B------:R-:W-:Y:S02]  /*0790*/  @P0 LOP3.LUT R2, R2, R25, RZ, 0x3c, !PT ;  /* 0x0000001902020212 */ /* 0x000fe400078e3cff */
[----:B--2---:R-:W-:Y:S02]  /*07a0*/  @P6 LOP3.LUT R5, R5, R18, RZ, 0x3c, !PT ;  /* 0x0000001205056212 */ /* 0x004fe400078e3cff */
[----:B---3--:R-:W-:-:S02]  /*07b0*/  @P6 LOP3.LUT R3, R3, R20, RZ, 0x3c, !PT ;  /* 0x0000001403036212 */ /* 0x008fc400078e3cff */
[----:B----4-:R-:W-:Y:S02]  /*07c0*/  @P0 LOP3.LUT R5, R5, R22, RZ, 0x3c, !PT ;  /* 0x0000001605050212 */ /* 0x010fe400078e3cff */
[----:B------:R-:W-:Y:S02]  /*07d0*/  @P0 LOP3.LUT R3, R3, R26, RZ, 0x3c, !PT ;  /* 0x0000001a03030212 */ /* 0x000fe400078e3cff */
[----:B------:R-:W-:-:S13]  /*07e0*/  R2P PR, R24.B1, 0x7f ;  /* 0x0000007f18007804 */ /* 0x000fda0000001000 */
[----:B------:R-:W2:Y:S04]  /*07f0*/  @P0 LDG.E R18, desc[UR4][R10.64+0xa0] ;  /* 0x0000a0040a120981 */ /* 0x000ea8000c1e1900 */
[----:B------:R-:W3:Y:S04]  /*0800*/  @P1 LDG.E R22, desc[UR4][R10.64+0xb4] ;  /* 0x0000b4040a161981 */ /* 0x000ee8000c1e1900 */
[----:B------:R-:W4:Y:S04]  /*0810*/  @P2 LDG.E R26, desc[UR4][R10.64+0xc8] ;  /* 0x0000c8040a1a2981 */ /* 0x000f28000c1e1900 */
[----:B------:R-:W4:Y:S04]  /*0820*/  @P3 LDG.E R28, desc[UR4][R10.64+0xdc] ;  /* 0x0000dc040a1c3981 */ /* 0x000f28000c1e1900 */
[----:B------:R-:W4:Y:S04]  /*0830*/  @P0 LDG.E R23, desc[UR4][R10.64+0xa4] ;  /* 0x0000a4040a170981 */ /* 0x000f28000c1e1900 */
[----:B------:R-:W4:Y:S04]  /*0840*/  @P0 LDG.E R20, desc[UR4][R10.64+0xa8] ;  /* 0x0000a8040a140981 */ /* 0x000f28000c1e1900 */
[----:B------:R-:W4:Y:S04]  /*0850*/  @P4 LDG.E R25, desc[UR4][R10.64+0xf0] ;  /* 0x0000f0040a194981 */ /* 0x000f28000c1e1900 */
        /* <DEDUP_REMOVED lines=21> */
[----:B------:R-:W-:Y:S02]  /*09b0*/  LOP3.LUT P0, RZ, R24, 0x8000, RZ, 0xc0, !PT ;  /* 0x0000800018ff7812 */ /* 0x000fe4000780c0ff */
[----:B----4-:R-:W-:Y:S01]  /*09c0*/  @P5 LOP3.LUT R15, R15, R26, RZ, 0x3c, !PT ;  /* 0x0000001a0f0f5212 */ /* 0x010fe200078e3cff */
[----:B------:R-:W4:Y:S04]  /*09d0*/  @P3 LDG.E R24, desc[UR4][R10.64+0xe4] ;  /* 0x0000e4040a183981 */ /* 0x000f28000c1e1900 */
[----:B------:R-:W2:Y:S01]  /*09e0*/  @P6 LDG.E R26, desc[UR4][R10.64+0x118] ;  /* 0x000118040a1a6981 */ /* 0x000ea2000c1e1900 */
        /* <DEDUP_REMOVED lines=8> */
[----:B---3--:R-:W-:-:S03]  /*0a70*/  @P2 LOP3.LUT R3, R3, R22, RZ, 0x3c, !PT ;  /* 0x0000001603032212 */ /* 0x008fc600078e3cff */
[----:B------:R-:W3:Y:S01]  /*0a80*/  @P4 LDG.E R22, desc[UR4][R10.64+0x100] ;  /* 0x000100040a164981 */ /* 0x000ee2000c1e1900 */
[----:B--2---:R-:W-:-:S03]  /*0a90*/  @P6 LOP3.LUT R15, R15, R26, RZ, 0x3c, !PT ;  /* 0x0000001a0f0f6212 */ /* 0x004fc600078e3cff */
[----:B------:R-:W2:Y:S01]  /*0aa0*/  @P0 LDG.E R26, desc[UR4][R10.64+0x12c] ;  /* 0x00012c040a1a0981 */ /* 0x000ea2000c1e1900 */
[----:B----4-:R-:W-:-:S03]  /*0ab0*/  @P2 LOP3.LUT R2, R2, R23, RZ, 0x3c, !PT ;  /* 0x0000001702022212 */ /* 0x010fc600078e3cff */
[----:B------:R-:W4:Y:S01]  /*0ac0*/  @P4 LDG.E R23, desc[UR4][R10.64+0xfc] ;  /* 0x0000fc040a174981 */ /* 0x000f22000c1e1900 */
[----:B------:R-:W-:-:S03]  /*0ad0*/  @P2 LOP3.LUT R5, R5, R20, RZ, 0x3c, !PT ;  /* 0x0000001405052212 */ /* 0x000fc600078e3cff */
[----:B------:R-:W4:Y:S01]  /*0ae0*/  @P4 LDG.E R20, desc[UR4][R10.64+0xf8] ;  /* 0x0000f8040a144981 */ /* 0x000f22000c1e1900 */
[----:B------:R-:W-:Y:S02]  /*0af0*/  @P3 LOP3.LUT R2, R2, R27, RZ, 0x3c, !PT ;  /* 0x0000001b02023212 */ /* 0x000fe400078e3cff */
[----:B------:R-:W-:Y:S01]  /*0b00*/  @P3 LOP3.LUT R4, R4, R25, RZ, 0x3c, !PT ;  /* 0x0000001904043212 */ /* 0x000fe200078e3cff */
[----:B------:R-:W4:Y:S01]  /*0b10*/  @P5 LDG.E R27, desc[UR4][R10.64+0x110] ;  /* 0x000110040a1b5981 */ /* 0x000f22000c1e1900 */
[----:B------:R-:W-:-:S03]  /*0b20*/  @P3 LOP3.LUT R5, R5, R24, RZ, 0x3c, !PT ;  /* 0x0000001805053212 */ /* 0x000fc600078e3cff */
[----:B------:R-:W4:Y:S04]  /*0b30*/  @P5 LDG.E R25, desc[UR4][R10.64+0x108] ;  /* 0x000108040a195981 */ /* 0x000f28000c1e1900 */
        /* <DEDUP_REMOVED lines=19> */
[----:B------:R-:W-:-:S05]  /*0c70*/  VIADD R19, R19, 0x10 ;  /* 0x0000001013137836 */ /* 0x000fca0000000000 */
[----:B------:R-:W-:Y:S02]  /*0c80*/  ISETP.NE.AND P1, PT, R19, 0x20, PT ;  /* 0x000000201300780c */ /* 0x000fe40003f25270 */
[----:B------:R-:W-:Y:S02]  /*0c90*/  @P5 LOP3.LUT R3, R3, R18, RZ, 0x3c, !PT ;  /* 0x0000001203035212 */ /* 0x000fe400078e3cff */
[----:B------:R-:W-:Y:S02]  /*0ca0*/  @P6 LOP3.LUT R4, R4, R21, RZ, 0x3c, !PT ;  /* 0x0000001504046212 */ /* 0x000fe400078e3cff */
[----:B---3--:R-:W-:-:S04]  /*0cb0*/  @P6 LOP3.LUT R3, R3, R22, RZ, 0x3c, !PT ;  /* 0x0000001603036212 */ /* 0x008fc800078e3cff */
[----:B--2---:R-:W-:Y:S02]  /*0cc0*/  @P0 LOP3.LUT R3, R3, R26, RZ, 0x3c, !PT ;  /* 0x0000001a03030212 */ /* 0x004fe400078e3cff */
[----:B----4-:R-:W-:Y:S02]  /*0cd0*/  @P6 LOP3.LUT R2, R2, R23, RZ, 0x3c, !PT ;  /* 0x0000001702026212 */ /* 0x010fe400078e3cff */
[----:B------:R-:W-:Y:S02]  /*0ce0*/  @P6 LOP3.LUT R5, R5, R20, RZ, 0x3c, !PT ;  /* 0x0000001405056212 */ /* 0x000fe400078e3cff */
[----:B------:R-:W-:Y:S02]  /*0cf0*/  @P0 LOP3.LUT R2, R2, R27, RZ, 0x3c, !PT ;  /* 0x0000001b02020212 */ /* 0x000fe400078e3cff */
[----:B------:R-:W-:Y:S02]  /*0d00*/  @P0 LOP3.LUT R4, R4, R25, RZ, 0x3c, !PT ;  /* 0x0000001904040212 */ /* 0x000fe400078e3cff */
[----:B------:R-:W-:Y:S01]  /*0d10*/  @P0 LOP3.LUT R5, R5, R24, RZ, 0x3c, !PT ;  /* 0x0000001805050212 */ /* 0x000fe200078e3cff */
[----:B------:R-:W-:Y:S06]  /*0d20*/  @P1 BRA `(.L_x_33) ;  /* 0xfffffff400481947 */ /* 0x000fec000383ffff */
[----:B------:R-:W-:-:S05]  /*0d30*/  VIADD R17, R17, 0x1 ;  /* 0x0000000111117836 */ /* 0x000fca0000000000 */
[----:B------:R-:W-:-:S13]  /*0d40*/  ISETP.NE.AND P0, PT, R17, 0x5, PT ;  /* 0x000000051100780c */ /* 0x000fda0003f05270 */
[----:B------:R-:W-:Y:S05]  /*0d50*/  @P0 BRA `(.L_x_34) ;  /* 0xfffffff400300947 */ /* 0x000fea000383ffff */
[----:B------:R0:W-:Y:S01]  /*0d60*/  STG.E.64 desc[UR4][R6.64+0x8], R4 ;  /* 0x0000080406007986 */ /* 0x0001e2000c101b04 */
[----:B------:R-:W-:Y:S01]  /*0d70*/  VIADD R14, R14, 0x1 ;  /* 0x000000010e0e7836 */ /* 0x000fe20000000000 */
[----:B------:R-:W-:Y:S02]  /*0d80*/  LOP3.LUT R11, R13, 0x3, RZ, 0xc0, !PT ;  /* 0x000000030d0b7812 */ /* 0x000fe400078ec0ff */
[----:B------:R0:W-:Y:S02]  /*0d90*/  STG.E.64 desc[UR4][R6.64+0x10], R2 ;  /* 0x0000100206007986 */ /* 0x0001e4000c101b04 */
[----:B------:R-:W-:Y:S02]  /*0da0*/  ISETP.GE.U32.AND P0, PT, R14, R11, PT ;  /* 0x0000000b0e00720c */ /* 0x000fe40003f06070 */
[----:B------:R0:W-:Y:S11]  /*0db0*/  STG.E desc[UR4][R6.64+0x4], R15 ;  /* 0x0000040f06007986 */ /* 0x0001f6000c101904 */
[----:B------:R-:W-:Y:S05]  /*0dc0*/  @!P0 BRA `(.L_x_35) ;  /* 0xfffffff400048947 */ /* 0x000fea000383ffff */
.L_x_32:
[----:B------:R-:W-:Y:S05]  /*0dd0*/  BSYNC.RECONVERGENT B1 ;  /* 0x0000000000017941 */ /* 0x000fea0003800200 */
.L_x_31:
[C---:B------:R-:W-:Y:S01]  /*0de0*/  ISETP.GT.U32.AND P0, PT, R13.reuse, 0x3, PT ;  /* 0x000000030d00780c */ /* 0x040fe20003f04070 */
[----:B------:R-:W-:Y:S01]  /*0df0*/  VIADD R12, R12, 0x1 ;  /* 0x000000010c0c7836 */ /* 0x000fe20000000000 */
[--C-:B------:R-:W-:Y:S02]  /*0e00*/  SHF.R.U64 R13, R13, 0x2, R0.reuse ;  /* 0x000000020d0d7819 */ /* 0x100fe40000001200 */
[----:B------:R-:W-:Y:S02]  /*0e10*/  ISETP.GT.U32.AND.EX P0, PT, R0, RZ, PT, P0 ;  /* 0x000000ff0000720c */ /* 0x000fe40003f04100 */
[----:B------:R-:W-:-:S11]  /*0e20*/  SHF.R.U32.HI R0, RZ, 0x2, R0 ;  /* 0x00000002ff007819 */ /* 0x000fd60000011600 */
[----:B------:R-:W-:Y:S05]  /*0e30*/  @P0 BRA `(.L_x_36) ;  /* 0xfffffff000c80947 */ /* 0x000fea000383ffff */
.L_x_30:
[----:B------:R-:W-:Y:S05]  /*0e40*/  BSYNC.RECONVERGENT B0 ;  /* 0x0000000000007941 */ /* 0x000fea0003800200 */
.L_x_29:
[----:B------:R-:W-:Y:S04]  /*0e50*/  STG.E.64 desc[UR4][R6.64+0x18], RZ ;  /* 0x000018ff06007986 */ /* 0x000fe8000c101b04 */
[----:B------:R-:W-:Y:S04]  /*0e60*/  STG.E desc[UR4][R6.64+0x20], RZ ;  /* 0x000020ff06007986 */ /* 0x000fe8000c101904 */
[----:B------:R-:W-:Y:S01]  /*0e70*/  STG.E.64 desc[UR4][R6.64+0x28], RZ ;  /* 0x000028ff06007986 */ /* 0x000fe2000c101b04 */
[----:B------:R-:W-:Y:S05]  /*0e80*/  EXIT ;  /* 0x000000000000794d */ /* 0x000fea0003800000 */
.L_x_37:
        /* <DEDUP_REMOVED lines=15> */
.L_x_41:


//--------------------- .nv.global.init           --------------------------
	.section	.nv.global.init,"aw",@progbits
	.align	4
.nv.global.init:
	.type		__cudart_i2opi_f,@object
	.size		__cudart_i2opi_f,(mrg32k3aM1SubSeq - __cudart_i2opi_f)
__cudart_i2opi_f:
        /*0000*/ 	.byte	0x41, 0x90, 0x43, 0x3c, 0x99, 0x95, 0x62, 0xdb, 0xc0, 0xdd, 0x34, 0xf5, 0xd1, 0x57, 0x27, 0xfc
        /*0010*/ 	.byte	0x29, 0x15, 0x44, 0x4e, 0x6e, 0x83, 0xf9, 0xa2
	.type		mrg32k3aM1SubSeq,@object
	.size		mrg32k3aM1SubSeq,(mrg32k3aM2SubSeq - mrg32k3aM1SubSeq)
mrg32k3aM1SubSeq:
        /*0018*/ 	.byte	0x0b, 0xcc, 0xee, 0x04, 0x73, 0x29, 0x8b, 0x6f, 0xf6, 0x53, 0x03, 0xf6, 0x23, 0xf6, 0xea, 0xda
        /* <DEDUP_REMOVED lines=125> */
	.type		mrg32k3aM2SubSeq,@object
	.size		mrg32k3aM2SubSeq,(mrg32k3aM1 - mrg32k3aM2SubSeq)
mrg32k3aM2SubSeq:
        /* <DEDUP_REMOVED lines=126> */
	.type		mrg32k3aM1,@object
	.size		mrg32k3aM1,(mrg32k3aM1Seq - mrg32k3aM1)
mrg32k3aM1:
        /* <DEDUP_REMOVED lines=144> */
	.type		mrg32k3aM1Seq,@object
	.size		mrg32k3aM1Seq,(mrg32k3aM2 - mrg32k3aM1Seq)
mrg32k3aM1Seq:
        /* <DEDUP_REMOVED lines=144> */
	.type		mrg32k3aM2,@object
	.size		mrg32k3aM2,(mrg32k3aM2Seq - mrg32k3aM2)
mrg32k3aM2:
        /* <DEDUP_REMOVED lines=144> */
	.type		mrg32k3aM2Seq,@object
	.size		mrg32k3aM2Seq,(precalc_xorwow_matrix - mrg32k3aM2Seq)
mrg32k3aM2Seq:
        /* <DEDUP_REMOVED lines=144> */
	.type		precalc_xorwow_matrix,@object
	.size		precalc_xorwow_matrix,(precalc_xorwow_offset_matrix - precalc_xorwow_matrix)
precalc_xorwow_matrix:
        /* <DEDUP_REMOVED lines=6400> */
	.type		precalc_xorwow_offset_matrix,@object
	.size		precalc_xorwow_offset_matrix,(.L_1 - precalc_xorwow_offset_matrix)
precalc_xorwow_offset_matrix:
        /* <DEDUP_REMOVED lines=6400> */
.L_1:


//--------------------- .nv.shared.reserved.0     --------------------------
	.section	.nv.shared.reserved.0,"aw",@nobits
	.weak		__nv_reservedSMEM_offset_0_alias
	.size		__nv_reservedSMEM_offset_0_alias, 0, 64
	.other		__nv_reservedSMEM_offset_0_alias,@"STO_CUDA_RESERVED_SHARED STV_DEFAULT"
__nv_reservedSMEM_offset_0_alias:
	.zero		0
	.zero		64


//--------------------- .nv.constant0._Z16neutron_calculusP17curandStateXORWOWfffPfPii --------------------------
	.section	.nv.constant0._Z16neutron_calculusP17curandStateXORWOWfffPfPii,"a",@progbits
	.sectionflags	@""
	.align	4
.nv.constant0._Z16neutron_calculusP17curandStateXORWOWfffPfPii:
	.zero		940


//--------------------- .nv.constant0._Z12setup_kernelP17curandStateXORWOW --------------------------
	.section	.nv.constant0._Z12setup_kernelP17curandStateXORWOW,"a",@progbits
	.sectionflags	@""
	.align	4
.nv.constant0._Z12setup_kernelP17curandStateXORWOW:
	.zero		904


//--------------------- SYMBOLS --------------------------

	.type		.nv.reservedSmem.offset0,@object
	.size		.nv.reservedSmem.offset0,0x4
